//
// Generated by NVIDIA NVVM Compiler
//
// Compiler Build ID: CL-36424714
// Cuda compilation tools, release 13.0, V13.0.88
// Based on NVVM 20.0.0
//

.version 9.0
.target sm_100
.address_size 64

	// .globl	_Z21detectVulnerabilitiesPKcPiii

.visible .entry _Z21detectVulnerabilitiesPKcPiii(
	.param .u64 .ptr .align 1 _Z21detectVulnerabilitiesPKcPiii_param_0,
	.param .u64 .ptr .align 1 _Z21detectVulnerabilitiesPKcPiii_param_1,
	.param .u32 _Z21detectVulnerabilitiesPKcPiii_param_2,
	.param .u32 _Z21detectVulnerabilitiesPKcPiii_param_3
)
{
	.reg .pred 	%p<1140>;
	.reg .b16 	%rs<2186>;
	.reg .b32 	%r<495>;
	.reg .b64 	%rd<197>;

	ld.param.u64 	%rd94, [_Z21detectVulnerabilitiesPKcPiii_param_0];
	ld.param.u64 	%rd95, [_Z21detectVulnerabilitiesPKcPiii_param_1];
	ld.param.u32 	%r204, [_Z21detectVulnerabilitiesPKcPiii_param_2];
	ld.param.u32 	%r203, [_Z21detectVulnerabilitiesPKcPiii_param_3];
	mov.u32 	%r205, %ctaid.x;
	mov.u32 	%r206, %ntid.x;
	mov.u32 	%r207, %tid.x;
	mad.lo.s32 	%r1, %r205, %r206, %r207;
	setp.ge.s32 	%p1, %r1, %r204;
	@%p1 bra 	$L__BB0_928;
	cvta.to.global.u64 	%rd96, %rd94;
	mul.lo.s32 	%r209, %r203, %r1;
	cvt.s64.s32 	%rd97, %r209;
	add.s64 	%rd1, %rd96, %rd97;
	mov.b32 	%r400, 0;
$L__BB0_2:
	mov.u32 	%r2, %r400;
	add.s32 	%r3, %r2, -2;
	add.s32 	%r4, %r2, -8;
	add.s32 	%r5, %r2, -6;
	add.s32 	%r6, %r2, -4;
	add.s32 	%r7, %r2, -10;
	add.s32 	%r8, %r2, -9;
	add.s32 	%r9, %r2, -5;
	add.s32 	%r10, %r2, -7;
	add.s32 	%r11, %r2, -11;
	add.s32 	%r12, %r2, -3;
	add.s32 	%r13, %r2, -12;
	add.s32 	%r14, %r2, -1;
	cvt.u64.u32 	%rd98, %r2;
	add.s64 	%rd99, %rd1, %rd98;
	ld.global.u8 	%rs1, [%rd99];
	setp.ne.s16 	%p2, %rs1, 0;
	setp.lt.u32 	%p3, %r2, 256;
	and.pred  	%p4, %p2, %p3;
	add.s32 	%r400, %r2, 1;
	@%p4 bra 	$L__BB0_2;
	setp.lt.u32 	%p5, %r2, 3;
	@%p5 bra 	$L__BB0_14;
	mov.b32 	%r401, 0;
$L__BB0_5:
	cvt.u64.u32 	%rd100, %r401;
	add.s64 	%rd2, %rd1, %rd100;
	ld.global.u8 	%rs2, [%rd2];
	setp.ne.s16 	%p6, %rs2, 46;
	@%p6 bra 	$L__BB0_8;
	ld.global.u8 	%rs3, [%rd2+1];
	setp.ne.s16 	%p7, %rs3, 46;
	@%p7 bra 	$L__BB0_8;
	ld.global.u8 	%rs4, [%rd2+2];
	setp.eq.s16 	%p8, %rs4, 47;
	mov.b32 	%r494, 1;
	@%p8 bra 	$L__BB0_927;
$L__BB0_8:
	add.s32 	%r401, %r401, 1;
	setp.ne.s32 	%p9, %r401, %r3;
	@%p9 bra 	$L__BB0_5;
	mov.b32 	%r402, 0;
$L__BB0_10:
	cvt.u64.u32 	%rd101, %r402;
	add.s64 	%rd3, %rd1, %rd101;
	ld.global.u8 	%rs5, [%rd3];
	setp.ne.s16 	%p10, %rs5, 46;
	@%p10 bra 	$L__BB0_13;
	ld.global.u8 	%rs6, [%rd3+1];
	setp.ne.s16 	%p11, %rs6, 46;
	@%p11 bra 	$L__BB0_13;
	ld.global.u8 	%rs7, [%rd3+2];
	setp.eq.s16 	%p12, %rs7, 92;
	mov.b32 	%r494, 1;
	@%p12 bra 	$L__BB0_927;
$L__BB0_13:
	add.s32 	%r402, %r402, 1;
	setp.ne.s32 	%p13, %r402, %r3;
	@%p13 bra 	$L__BB0_10;
$L__BB0_14:
	setp.lt.u32 	%p14, %r2, 9;
	@%p14 bra 	$L__BB0_26;
	mov.b32 	%r403, 0;
$L__BB0_16:
	cvt.u64.u32 	%rd102, %r403;
	add.s64 	%rd4, %rd1, %rd102;
	ld.global.u8 	%rs8, [%rd4];
	setp.ne.s16 	%p15, %rs8, 37;
	@%p15 bra 	$L__BB0_25;
	ld.global.u8 	%rs9, [%rd4+1];
	setp.ne.s16 	%p16, %rs9, 50;
	@%p16 bra 	$L__BB0_25;
	ld.global.u8 	%rs10, [%rd4+2];
	setp.ne.s16 	%p17, %rs10, 101;
	@%p17 bra 	$L__BB0_25;
	ld.global.u8 	%rs11, [%rd4+3];
	setp.ne.s16 	%p18, %rs11, 37;
	@%p18 bra 	$L__BB0_25;
	ld.global.u8 	%rs12, [%rd4+4];
	setp.ne.s16 	%p19, %rs12, 50;
	@%p19 bra 	$L__BB0_25;
	ld.global.u8 	%rs13, [%rd4+5];
	setp.ne.s16 	%p20, %rs13, 101;
	@%p20 bra 	$L__BB0_25;
	ld.global.u8 	%rs14, [%rd4+6];
	setp.ne.s16 	%p21, %rs14, 37;
	@%p21 bra 	$L__BB0_25;
	ld.global.u8 	%rs15, [%rd4+7];
	setp.ne.s16 	%p22, %rs15, 50;
	@%p22 bra 	$L__BB0_25;
	ld.global.u8 	%rs16, [%rd4+8];
	setp.eq.s16 	%p23, %rs16, 102;
	mov.b32 	%r494, 1;
	@%p23 bra 	$L__BB0_927;
$L__BB0_25:
	add.s32 	%r403, %r403, 1;
	setp.ne.s32 	%p24, %r403, %r4;
	@%p24 bra 	$L__BB0_16;
$L__BB0_26:
	setp.lt.u32 	%p25, %r2, 7;
	@%p25 bra 	$L__BB0_36;
	mov.b32 	%r404, 0;
$L__BB0_28:
	cvt.u64.u32 	%rd103, %r404;
	add.s64 	%rd5, %rd1, %rd103;
	ld.global.u8 	%rs17, [%rd5];
	setp.ne.s16 	%p26, %rs17, 37;
	@%p26 bra 	$L__BB0_35;
	ld.global.u8 	%rs18, [%rd5+1];
	setp.ne.s16 	%p27, %rs18, 50;
	@%p27 bra 	$L__BB0_35;
	ld.global.u8 	%rs19, [%rd5+2];
	setp.ne.s16 	%p28, %rs19, 101;
	@%p28 bra 	$L__BB0_35;
	ld.global.u8 	%rs20, [%rd5+3];
	setp.ne.s16 	%p29, %rs20, 37;
	@%p29 bra 	$L__BB0_35;
	ld.global.u8 	%rs21, [%rd5+4];
	setp.ne.s16 	%p30, %rs21, 50;
	@%p30 bra 	$L__BB0_35;
	ld.global.u8 	%rs22, [%rd5+5];
	setp.ne.s16 	%p31, %rs22, 101;
	@%p31 bra 	$L__BB0_35;
	ld.global.u8 	%rs23, [%rd5+6];
	setp.eq.s16 	%p32, %rs23, 47;
	mov.b32 	%r494, 1;
	@%p32 bra 	$L__BB0_927;
$L__BB0_35:
	add.s32 	%r404, %r404, 1;
	setp.ne.s32 	%p33, %r404, %r5;
	@%p33 bra 	$L__BB0_28;
$L__BB0_36:
	setp.lt.u32 	%p34, %r2, 5;
	@%p34 bra 	$L__BB0_44;
	mov.b32 	%r405, 0;
$L__BB0_38:
	cvt.u64.u32 	%rd104, %r405;
	add.s64 	%rd6, %rd1, %rd104;
	ld.global.u8 	%rs24, [%rd6];
	setp.ne.s16 	%p35, %rs24, 46;
	@%p35 bra 	$L__BB0_43;
	ld.global.u8 	%rs25, [%rd6+1];
	setp.ne.s16 	%p36, %rs25, 46;
	@%p36 bra 	$L__BB0_43;
	ld.global.u8 	%rs26, [%rd6+2];
	setp.ne.s16 	%p37, %rs26, 37;
	@%p37 bra 	$L__BB0_43;
	ld.global.u8 	%rs27, [%rd6+3];
	setp.ne.s16 	%p38, %rs27, 50;
	@%p38 bra 	$L__BB0_43;
	ld.global.u8 	%rs28, [%rd6+4];
	setp.eq.s16 	%p39, %rs28, 102;
	mov.b32 	%r494, 1;
	@%p39 bra 	$L__BB0_927;
$L__BB0_43:
	add.s32 	%r405, %r405, 1;
	setp.ne.s32 	%p40, %r405, %r6;
	@%p40 bra 	$L__BB0_38;
$L__BB0_44:
	setp.lt.u32 	%p41, %r2, 9;
	@%p41 bra 	$L__BB0_56;
	mov.b32 	%r406, 0;
$L__BB0_46:
	cvt.u64.u32 	%rd105, %r406;
	add.s64 	%rd7, %rd1, %rd105;
	ld.global.u8 	%rs29, [%rd7];
	setp.ne.s16 	%p42, %rs29, 37;
	@%p42 bra 	$L__BB0_55;
	ld.global.u8 	%rs30, [%rd7+1];
	setp.ne.s16 	%p43, %rs30, 50;
	@%p43 bra 	$L__BB0_55;
	ld.global.u8 	%rs31, [%rd7+2];
	setp.ne.s16 	%p44, %rs31, 101;
	@%p44 bra 	$L__BB0_55;
	ld.global.u8 	%rs32, [%rd7+3];
	setp.ne.s16 	%p45, %rs32, 37;
	@%p45 bra 	$L__BB0_55;
	ld.global.u8 	%rs33, [%rd7+4];
	setp.ne.s16 	%p46, %rs33, 50;
	@%p46 bra 	$L__BB0_55;
	ld.global.u8 	%rs34, [%rd7+5];
	setp.ne.s16 	%p47, %rs34, 101;
	@%p47 bra 	$L__BB0_55;
	ld.global.u8 	%rs35, [%rd7+6];
	setp.ne.s16 	%p48, %rs35, 37;
	@%p48 bra 	$L__BB0_55;
	ld.global.u8 	%rs36, [%rd7+7];
	setp.ne.s16 	%p49, %rs36, 53;
	@%p49 bra 	$L__BB0_55;
	ld.global.u8 	%rs37, [%rd7+8];
	setp.eq.s16 	%p50, %rs37, 99;
	mov.b32 	%r494, 1;
	@%p50 bra 	$L__BB0_927;
$L__BB0_55:
	add.s32 	%r406, %r406, 1;
	setp.ne.s32 	%p51, %r406, %r4;
	@%p51 bra 	$L__BB0_46;
$L__BB0_56:
	setp.lt.u32 	%p52, %r2, 11;
	@%p52 bra 	$L__BB0_83;
	mov.b32 	%r407, 0;
$L__BB0_58:
	cvt.u64.u32 	%rd106, %r407;
	add.s64 	%rd8, %rd1, %rd106;
	ld.global.u8 	%rs38, [%rd8];
	setp.ne.s16 	%p53, %rs38, 47;
	@%p53 bra 	$L__BB0_69;
	ld.global.u8 	%rs39, [%rd8+1];
	setp.ne.s16 	%p54, %rs39, 101;
	@%p54 bra 	$L__BB0_69;
	ld.global.u8 	%rs40, [%rd8+2];
	setp.ne.s16 	%p55, %rs40, 116;
	@%p55 bra 	$L__BB0_69;
	ld.global.u8 	%rs41, [%rd8+3];
	setp.ne.s16 	%p56, %rs41, 99;
	@%p56 bra 	$L__BB0_69;
	ld.global.u8 	%rs42, [%rd8+4];
	setp.ne.s16 	%p57, %rs42, 47;
	@%p57 bra 	$L__BB0_69;
	ld.global.u8 	%rs43, [%rd8+5];
	setp.ne.s16 	%p58, %rs43, 112;
	@%p58 bra 	$L__BB0_69;
	ld.global.u8 	%rs44, [%rd8+6];
	setp.ne.s16 	%p59, %rs44, 97;
	@%p59 bra 	$L__BB0_69;
	ld.global.u8 	%rs45, [%rd8+7];
	setp.ne.s16 	%p60, %rs45, 115;
	@%p60 bra 	$L__BB0_69;
	ld.global.u8 	%rs46, [%rd8+8];
	setp.ne.s16 	%p61, %rs46, 115;
	@%p61 bra 	$L__BB0_69;
	ld.global.u8 	%rs47, [%rd8+9];
	setp.ne.s16 	%p62, %rs47, 119;
	@%p62 bra 	$L__BB0_69;
	ld.global.u8 	%rs48, [%rd8+10];
	setp.eq.s16 	%p63, %rs48, 100;
	mov.b32 	%r494, 1;
	@%p63 bra 	$L__BB0_927;
$L__BB0_69:
	add.s32 	%r407, %r407, 1;
	setp.ne.s32 	%p64, %r407, %r7;
	@%p64 bra 	$L__BB0_58;
	mov.b32 	%r408, 0;
$L__BB0_71:
	cvt.u64.u32 	%rd107, %r408;
	add.s64 	%rd9, %rd1, %rd107;
	ld.global.u8 	%rs49, [%rd9];
	setp.ne.s16 	%p65, %rs49, 47;
	@%p65 bra 	$L__BB0_82;
	ld.global.u8 	%rs50, [%rd9+1];
	setp.ne.s16 	%p66, %rs50, 101;
	@%p66 bra 	$L__BB0_82;
	ld.global.u8 	%rs51, [%rd9+2];
	setp.ne.s16 	%p67, %rs51, 116;
	@%p67 bra 	$L__BB0_82;
	ld.global.u8 	%rs52, [%rd9+3];
	setp.ne.s16 	%p68, %rs52, 99;
	@%p68 bra 	$L__BB0_82;
	ld.global.u8 	%rs53, [%rd9+4];
	setp.ne.s16 	%p69, %rs53, 47;
	@%p69 bra 	$L__BB0_82;
	ld.global.u8 	%rs54, [%rd9+5];
	setp.ne.s16 	%p70, %rs54, 115;
	@%p70 bra 	$L__BB0_82;
	ld.global.u8 	%rs55, [%rd9+6];
	setp.ne.s16 	%p71, %rs55, 104;
	@%p71 bra 	$L__BB0_82;
	ld.global.u8 	%rs56, [%rd9+7];
	setp.ne.s16 	%p72, %rs56, 97;
	@%p72 bra 	$L__BB0_82;
	ld.global.u8 	%rs57, [%rd9+8];
	setp.ne.s16 	%p73, %rs57, 100;
	@%p73 bra 	$L__BB0_82;
	ld.global.u8 	%rs58, [%rd9+9];
	setp.ne.s16 	%p74, %rs58, 111;
	@%p74 bra 	$L__BB0_82;
	ld.global.u8 	%rs59, [%rd9+10];
	setp.eq.s16 	%p75, %rs59, 119;
	mov.b32 	%r494, 1;
	@%p75 bra 	$L__BB0_927;
$L__BB0_82:
	add.s32 	%r408, %r408, 1;
	setp.ne.s32 	%p76, %r408, %r7;
	@%p76 bra 	$L__BB0_71;
$L__BB0_83:
	setp.lt.u32 	%p77, %r2, 10;
	@%p77 bra 	$L__BB0_96;
	mov.b32 	%r409, 0;
$L__BB0_85:
	cvt.u64.u32 	%rd108, %r409;
	add.s64 	%rd10, %rd1, %rd108;
	ld.global.u8 	%rs60, [%rd10];
	setp.ne.s16 	%p78, %rs60, 99;
	@%p78 bra 	$L__BB0_95;
	ld.global.u8 	%rs61, [%rd10+1];
	setp.ne.s16 	%p79, %rs61, 58;
	@%p79 bra 	$L__BB0_95;
	ld.global.u8 	%rs62, [%rd10+2];
	setp.ne.s16 	%p80, %rs62, 92;
	@%p80 bra 	$L__BB0_95;
	ld.global.u8 	%rs63, [%rd10+3];
	setp.ne.s16 	%p81, %rs63, 119;
	@%p81 bra 	$L__BB0_95;
	ld.global.u8 	%rs64, [%rd10+4];
	setp.ne.s16 	%p82, %rs64, 105;
	@%p82 bra 	$L__BB0_95;
	ld.global.u8 	%rs65, [%rd10+5];
	setp.ne.s16 	%p83, %rs65, 110;
	@%p83 bra 	$L__BB0_95;
	ld.global.u8 	%rs66, [%rd10+6];
	setp.ne.s16 	%p84, %rs66, 100;
	@%p84 bra 	$L__BB0_95;
	ld.global.u8 	%rs67, [%rd10+7];
	setp.ne.s16 	%p85, %rs67, 111;
	@%p85 bra 	$L__BB0_95;
	ld.global.u8 	%rs68, [%rd10+8];
	setp.ne.s16 	%p86, %rs68, 119;
	@%p86 bra 	$L__BB0_95;
	ld.global.u8 	%rs69, [%rd10+9];
	setp.eq.s16 	%p87, %rs69, 115;
	mov.b32 	%r494, 1;
	@%p87 bra 	$L__BB0_927;
$L__BB0_95:
	add.s32 	%r409, %r409, 1;
	setp.ne.s32 	%p88, %r409, %r8;
	@%p88 bra 	$L__BB0_85;
$L__BB0_96:
	setp.lt.u32 	%p89, %r2, 6;
	@%p89 bra 	$L__BB0_105;
	mov.b32 	%r410, 0;
$L__BB0_98:
	cvt.u64.u32 	%rd109, %r410;
	add.s64 	%rd11, %rd1, %rd109;
	ld.global.u8 	%rs70, [%rd11];
	setp.ne.s16 	%p90, %rs70, 46;
	@%p90 bra 	$L__BB0_104;
	ld.global.u8 	%rs71, [%rd11+1];
	setp.ne.s16 	%p91, %rs71, 46;
	@%p91 bra 	$L__BB0_104;
	ld.global.u8 	%rs72, [%rd11+2];
	setp.ne.s16 	%p92, %rs72, 46;
	@%p92 bra 	$L__BB0_104;
	ld.global.u8 	%rs73, [%rd11+3];
	setp.ne.s16 	%p93, %rs73, 46;
	@%p93 bra 	$L__BB0_104;
	ld.global.u8 	%rs74, [%rd11+4];
	setp.ne.s16 	%p94, %rs74, 47;
	@%p94 bra 	$L__BB0_104;
	ld.global.u8 	%rs75, [%rd11+5];
	setp.eq.s16 	%p95, %rs75, 47;
	mov.b32 	%r494, 1;
	@%p95 bra 	$L__BB0_927;
$L__BB0_104:
	add.s32 	%r410, %r410, 1;
	setp.ne.s32 	%p96, %r410, %r9;
	@%p96 bra 	$L__BB0_98;
$L__BB0_105:
	setp.lt.u32 	%p97, %r2, 7;
	@%p97 bra 	$L__BB0_115;
	mov.b32 	%r411, 0;
$L__BB0_107:
	cvt.u64.u32 	%rd110, %r411;
	add.s64 	%rd12, %rd1, %rd110;
	ld.global.u8 	%rs76, [%rd12];
	add.s16 	%rs77, %rs76, -65;
	and.b16  	%rs78, %rs77, 255;
	setp.lt.u16 	%p98, %rs78, 26;
	add.s16 	%rs79, %rs76, 32;
	selp.b16 	%rs80, %rs79, %rs76, %p98;
	and.b16  	%rs81, %rs80, 255;
	setp.ne.s16 	%p99, %rs81, 60;
	@%p99 bra 	$L__BB0_114;
	ld.global.u8 	%rs82, [%rd12+1];
	add.s16 	%rs83, %rs82, -65;
	and.b16  	%rs84, %rs83, 255;
	setp.lt.u16 	%p100, %rs84, 26;
	add.s16 	%rs85, %rs82, 32;
	selp.b16 	%rs86, %rs85, %rs82, %p100;
	and.b16  	%rs87, %rs86, 255;
	setp.ne.s16 	%p101, %rs87, 115;
	@%p101 bra 	$L__BB0_114;
	ld.global.u8 	%rs88, [%rd12+2];
	add.s16 	%rs89, %rs88, -65;
	and.b16  	%rs90, %rs89, 255;
	setp.lt.u16 	%p102, %rs90, 26;
	add.s16 	%rs91, %rs88, 32;
	selp.b16 	%rs92, %rs91, %rs88, %p102;
	and.b16  	%rs93, %rs92, 255;
	setp.ne.s16 	%p103, %rs93, 99;
	@%p103 bra 	$L__BB0_114;
	ld.global.u8 	%rs94, [%rd12+3];
	add.s16 	%rs95, %rs94, -65;
	and.b16  	%rs96, %rs95, 255;
	setp.lt.u16 	%p104, %rs96, 26;
	add.s16 	%rs97, %rs94, 32;
	selp.b16 	%rs98, %rs97, %rs94, %p104;
	and.b16  	%rs99, %rs98, 255;
	setp.ne.s16 	%p105, %rs99, 114;
	@%p105 bra 	$L__BB0_114;
	ld.global.u8 	%rs100, [%rd12+4];
	add.s16 	%rs101, %rs100, -65;
	and.b16  	%rs102, %rs101, 255;
	setp.lt.u16 	%p106, %rs102, 26;
	add.s16 	%rs103, %rs100, 32;
	selp.b16 	%rs104, %rs103, %rs100, %p106;
	and.b16  	%rs105, %rs104, 255;
	setp.ne.s16 	%p107, %rs105, 105;
	@%p107 bra 	$L__BB0_114;
	ld.global.u8 	%rs106, [%rd12+5];
	add.s16 	%rs107, %rs106, -65;
	and.b16  	%rs108, %rs107, 255;
	setp.lt.u16 	%p108, %rs108, 26;
	add.s16 	%rs109, %rs106, 32;
	selp.b16 	%rs110, %rs109, %rs106, %p108;
	and.b16  	%rs111, %rs110, 255;
	setp.ne.s16 	%p109, %rs111, 112;
	@%p109 bra 	$L__BB0_114;
	ld.global.u8 	%rs112, [%rd12+6];
	add.s16 	%rs113, %rs112, -65;
	and.b16  	%rs114, %rs113, 255;
	setp.lt.u16 	%p110, %rs114, 26;
	add.s16 	%rs115, %rs112, 32;
	selp.b16 	%rs116, %rs115, %rs112, %p110;
	and.b16  	%rs117, %rs116, 255;
	setp.eq.s16 	%p111, %rs117, 116;
	mov.b32 	%r494, 2;
	@%p111 bra 	$L__BB0_927;
$L__BB0_114:
	add.s32 	%r411, %r411, 1;
	setp.ne.s32 	%p112, %r411, %r5;
	@%p112 bra 	$L__BB0_107;
$L__BB0_115:
	setp.lt.u32 	%p113, %r2, 11;
	@%p113 bra 	$L__BB0_129;
	mov.b32 	%r412, 0;
$L__BB0_117:
	cvt.u64.u32 	%rd111, %r412;
	add.s64 	%rd13, %rd1, %rd111;
	ld.global.u8 	%rs118, [%rd13];
	add.s16 	%rs119, %rs118, -65;
	and.b16  	%rs120, %rs119, 255;
	setp.lt.u16 	%p114, %rs120, 26;
	add.s16 	%rs121, %rs118, 32;
	selp.b16 	%rs122, %rs121, %rs118, %p114;
	and.b16  	%rs123, %rs122, 255;
	setp.ne.s16 	%p115, %rs123, 106;
	@%p115 bra 	$L__BB0_128;
	ld.global.u8 	%rs124, [%rd13+1];
	add.s16 	%rs125, %rs124, -65;
	and.b16  	%rs126, %rs125, 255;
	setp.lt.u16 	%p116, %rs126, 26;
	add.s16 	%rs127, %rs124, 32;
	selp.b16 	%rs128, %rs127, %rs124, %p116;
	and.b16  	%rs129, %rs128, 255;
	setp.ne.s16 	%p117, %rs129, 97;
	@%p117 bra 	$L__BB0_128;
	ld.global.u8 	%rs130, [%rd13+2];
	add.s16 	%rs131, %rs130, -65;
	and.b16  	%rs132, %rs131, 255;
	setp.lt.u16 	%p118, %rs132, 26;
	add.s16 	%rs133, %rs130, 32;
	selp.b16 	%rs134, %rs133, %rs130, %p118;
	and.b16  	%rs135, %rs134, 255;
	setp.ne.s16 	%p119, %rs135, 118;
	@%p119 bra 	$L__BB0_128;
	ld.global.u8 	%rs136, [%rd13+3];
	add.s16 	%rs137, %rs136, -65;
	and.b16  	%rs138, %rs137, 255;
	setp.lt.u16 	%p120, %rs138, 26;
	add.s16 	%rs139, %rs136, 32;
	selp.b16 	%rs140, %rs139, %rs136, %p120;
	and.b16  	%rs141, %rs140, 255;
	setp.ne.s16 	%p121, %rs141, 97;
	@%p121 bra 	$L__BB0_128;
	ld.global.u8 	%rs142, [%rd13+4];
	add.s16 	%rs143, %rs142, -65;
	and.b16  	%rs144, %rs143, 255;
	setp.lt.u16 	%p122, %rs144, 26;
	add.s16 	%rs145, %rs142, 32;
	selp.b16 	%rs146, %rs145, %rs142, %p122;
	and.b16  	%rs147, %rs146, 255;
	setp.ne.s16 	%p123, %rs147, 115;
	@%p123 bra 	$L__BB0_128;
	ld.global.u8 	%rs148, [%rd13+5];
	add.s16 	%rs149, %rs148, -65;
	and.b16  	%rs150, %rs149, 255;
	setp.lt.u16 	%p124, %rs150, 26;
	add.s16 	%rs151, %rs148, 32;
	selp.b16 	%rs152, %rs151, %rs148, %p124;
	and.b16  	%rs153, %rs152, 255;
	setp.ne.s16 	%p125, %rs153, 99;
	@%p125 bra 	$L__BB0_128;
	ld.global.u8 	%rs154, [%rd13+6];
	add.s16 	%rs155, %rs154, -65;
	and.b16  	%rs156, %rs155, 255;
	setp.lt.u16 	%p126, %rs156, 26;
	add.s16 	%rs157, %rs154, 32;
	selp.b16 	%rs158, %rs157, %rs154, %p126;
	and.b16  	%rs159, %rs158, 255;
	setp.ne.s16 	%p127, %rs159, 114;
	@%p127 bra 	$L__BB0_128;
	ld.global.u8 	%rs160, [%rd13+7];
	add.s16 	%rs161, %rs160, -65;
	and.b16  	%rs162, %rs161, 255;
	setp.lt.u16 	%p128, %rs162, 26;
	add.s16 	%rs163, %rs160, 32;
	selp.b16 	%rs164, %rs163, %rs160, %p128;
	and.b16  	%rs165, %rs164, 255;
	setp.ne.s16 	%p129, %rs165, 105;
	@%p129 bra 	$L__BB0_128;
	ld.global.u8 	%rs166, [%rd13+8];
	add.s16 	%rs167, %rs166, -65;
	and.b16  	%rs168, %rs167, 255;
	setp.lt.u16 	%p130, %rs168, 26;
	add.s16 	%rs169, %rs166, 32;
	selp.b16 	%rs170, %rs169, %rs166, %p130;
	and.b16  	%rs171, %rs170, 255;
	setp.ne.s16 	%p131, %rs171, 112;
	@%p131 bra 	$L__BB0_128;
	ld.global.u8 	%rs172, [%rd13+9];
	add.s16 	%rs173, %rs172, -65;
	and.b16  	%rs174, %rs173, 255;
	setp.lt.u16 	%p132, %rs174, 26;
	add.s16 	%rs175, %rs172, 32;
	selp.b16 	%rs176, %rs175, %rs172, %p132;
	and.b16  	%rs177, %rs176, 255;
	setp.ne.s16 	%p133, %rs177, 116;
	@%p133 bra 	$L__BB0_128;
	ld.global.u8 	%rs178, [%rd13+10];
	add.s16 	%rs179, %rs178, -65;
	and.b16  	%rs180, %rs179, 255;
	setp.lt.u16 	%p134, %rs180, 26;
	add.s16 	%rs181, %rs178, 32;
	selp.b16 	%rs182, %rs181, %rs178, %p134;
	and.b16  	%rs183, %rs182, 255;
	setp.eq.s16 	%p135, %rs183, 58;
	mov.b32 	%r494, 2;
	@%p135 bra 	$L__BB0_927;
$L__BB0_128:
	add.s32 	%r412, %r412, 1;
	setp.ne.s32 	%p136, %r412, %r7;
	@%p136 bra 	$L__BB0_117;
$L__BB0_129:
	setp.lt.u32 	%p137, %r2, 8;
	@%p137 bra 	$L__BB0_140;
	mov.b32 	%r413, 0;
$L__BB0_131:
	cvt.u64.u32 	%rd112, %r413;
	add.s64 	%rd14, %rd1, %rd112;
	ld.global.u8 	%rs184, [%rd14];
	add.s16 	%rs185, %rs184, -65;
	and.b16  	%rs186, %rs185, 255;
	setp.lt.u16 	%p138, %rs186, 26;
	add.s16 	%rs187, %rs184, 32;
	selp.b16 	%rs188, %rs187, %rs184, %p138;
	and.b16  	%rs189, %rs188, 255;
	setp.ne.s16 	%p139, %rs189, 111;
	@%p139 bra 	$L__BB0_139;
	ld.global.u8 	%rs190, [%rd14+1];
	add.s16 	%rs191, %rs190, -65;
	and.b16  	%rs192, %rs191, 255;
	setp.lt.u16 	%p140, %rs192, 26;
	add.s16 	%rs193, %rs190, 32;
	selp.b16 	%rs194, %rs193, %rs190, %p140;
	and.b16  	%rs195, %rs194, 255;
	setp.ne.s16 	%p141, %rs195, 110;
	@%p141 bra 	$L__BB0_139;
	ld.global.u8 	%rs196, [%rd14+2];
	add.s16 	%rs197, %rs196, -65;
	and.b16  	%rs198, %rs197, 255;
	setp.lt.u16 	%p142, %rs198, 26;
	add.s16 	%rs199, %rs196, 32;
	selp.b16 	%rs200, %rs199, %rs196, %p142;
	and.b16  	%rs201, %rs200, 255;
	setp.ne.s16 	%p143, %rs201, 101;
	@%p143 bra 	$L__BB0_139;
	ld.global.u8 	%rs202, [%rd14+3];
	add.s16 	%rs203, %rs202, -65;
	and.b16  	%rs204, %rs203, 255;
	setp.lt.u16 	%p144, %rs204, 26;
	add.s16 	%rs205, %rs202, 32;
	selp.b16 	%rs206, %rs205, %rs202, %p144;
	and.b16  	%rs207, %rs206, 255;
	setp.ne.s16 	%p145, %rs207, 114;
	@%p145 bra 	$L__BB0_139;
	ld.global.u8 	%rs208, [%rd14+4];
	add.s16 	%rs209, %rs208, -65;
	and.b16  	%rs210, %rs209, 255;
	setp.lt.u16 	%p146, %rs210, 26;
	add.s16 	%rs211, %rs208, 32;
	selp.b16 	%rs212, %rs211, %rs208, %p146;
	and.b16  	%rs213, %rs212, 255;
	setp.ne.s16 	%p147, %rs213, 114;
	@%p147 bra 	$L__BB0_139;
	ld.global.u8 	%rs214, [%rd14+5];
	add.s16 	%rs215, %rs214, -65;
	and.b16  	%rs216, %rs215, 255;
	setp.lt.u16 	%p148, %rs216, 26;
	add.s16 	%rs217, %rs214, 32;
	selp.b16 	%rs218, %rs217, %rs214, %p148;
	and.b16  	%rs219, %rs218, 255;
	setp.ne.s16 	%p149, %rs219, 111;
	@%p149 bra 	$L__BB0_139;
	ld.global.u8 	%rs220, [%rd14+6];
	add.s16 	%rs221, %rs220, -65;
	and.b16  	%rs222, %rs221, 255;
	setp.lt.u16 	%p150, %rs222, 26;
	add.s16 	%rs223, %rs220, 32;
	selp.b16 	%rs224, %rs223, %rs220, %p150;
	and.b16  	%rs225, %rs224, 255;
	setp.ne.s16 	%p151, %rs225, 114;
	@%p151 bra 	$L__BB0_139;
	ld.global.u8 	%rs226, [%rd14+7];
	add.s16 	%rs227, %rs226, -65;
	and.b16  	%rs228, %rs227, 255;
	setp.lt.u16 	%p152, %rs228, 26;
	add.s16 	%rs229, %rs226, 32;
	selp.b16 	%rs230, %rs229, %rs226, %p152;
	and.b16  	%rs231, %rs230, 255;
	setp.eq.s16 	%p153, %rs231, 61;
	mov.b32 	%r494, 2;
	@%p153 bra 	$L__BB0_927;
$L__BB0_139:
	add.s32 	%r413, %r413, 1;
	setp.ne.s32 	%p154, %r413, %r10;
	@%p154 bra 	$L__BB0_131;
$L__BB0_140:
	setp.lt.u32 	%p155, %r2, 7;
	@%p155 bra 	$L__BB0_150;
	mov.b32 	%r414, 0;
$L__BB0_142:
	cvt.u64.u32 	%rd113, %r414;
	add.s64 	%rd15, %rd1, %rd113;
	ld.global.u8 	%rs232, [%rd15];
	add.s16 	%rs233, %rs232, -65;
	and.b16  	%rs234, %rs233, 255;
	setp.lt.u16 	%p156, %rs234, 26;
	add.s16 	%rs235, %rs232, 32;
	selp.b16 	%rs236, %rs235, %rs232, %p156;
	and.b16  	%rs237, %rs236, 255;
	setp.ne.s16 	%p157, %rs237, 111;
	@%p157 bra 	$L__BB0_149;
	ld.global.u8 	%rs238, [%rd15+1];
	add.s16 	%rs239, %rs238, -65;
	and.b16  	%rs240, %rs239, 255;
	setp.lt.u16 	%p158, %rs240, 26;
	add.s16 	%rs241, %rs238, 32;
	selp.b16 	%rs242, %rs241, %rs238, %p158;
	and.b16  	%rs243, %rs242, 255;
	setp.ne.s16 	%p159, %rs243, 110;
	@%p159 bra 	$L__BB0_149;
	ld.global.u8 	%rs244, [%rd15+2];
	add.s16 	%rs245, %rs244, -65;
	and.b16  	%rs246, %rs245, 255;
	setp.lt.u16 	%p160, %rs246, 26;
	add.s16 	%rs247, %rs244, 32;
	selp.b16 	%rs248, %rs247, %rs244, %p160;
	and.b16  	%rs249, %rs248, 255;
	setp.ne.s16 	%p161, %rs249, 108;
	@%p161 bra 	$L__BB0_149;
	ld.global.u8 	%rs250, [%rd15+3];
	add.s16 	%rs251, %rs250, -65;
	and.b16  	%rs252, %rs251, 255;
	setp.lt.u16 	%p162, %rs252, 26;
	add.s16 	%rs253, %rs250, 32;
	selp.b16 	%rs254, %rs253, %rs250, %p162;
	and.b16  	%rs255, %rs254, 255;
	setp.ne.s16 	%p163, %rs255, 111;
	@%p163 bra 	$L__BB0_149;
	ld.global.u8 	%rs256, [%rd15+4];
	add.s16 	%rs257, %rs256, -65;
	and.b16  	%rs258, %rs257, 255;
	setp.lt.u16 	%p164, %rs258, 26;
	add.s16 	%rs259, %rs256, 32;
	selp.b16 	%rs260, %rs259, %rs256, %p164;
	and.b16  	%rs261, %rs260, 255;
	setp.ne.s16 	%p165, %rs261, 97;
	@%p165 bra 	$L__BB0_149;
	ld.global.u8 	%rs262, [%rd15+5];
	add.s16 	%rs263, %rs262, -65;
	and.b16  	%rs264, %rs263, 255;
	setp.lt.u16 	%p166, %rs264, 26;
	add.s16 	%rs265, %rs262, 32;
	selp.b16 	%rs266, %rs265, %rs262, %p166;
	and.b16  	%rs267, %rs266, 255;
	setp.ne.s16 	%p167, %rs267, 100;
	@%p167 bra 	$L__BB0_149;
	ld.global.u8 	%rs268, [%rd15+6];
	add.s16 	%rs269, %rs268, -65;
	and.b16  	%rs270, %rs269, 255;
	setp.lt.u16 	%p168, %rs270, 26;
	add.s16 	%rs271, %rs268, 32;
	selp.b16 	%rs272, %rs271, %rs268, %p168;
	and.b16  	%rs273, %rs272, 255;
	setp.eq.s16 	%p169, %rs273, 61;
	mov.b32 	%r494, 2;
	@%p169 bra 	$L__BB0_927;
$L__BB0_149:
	add.s32 	%r414, %r414, 1;
	setp.ne.s32 	%p170, %r414, %r5;
	@%p170 bra 	$L__BB0_142;
$L__BB0_150:
	setp.lt.u32 	%p171, %r2, 8;
	@%p171 bra 	$L__BB0_161;
	mov.b32 	%r415, 0;
$L__BB0_152:
	cvt.u64.u32 	%rd114, %r415;
	add.s64 	%rd16, %rd1, %rd114;
	ld.global.u8 	%rs274, [%rd16];
	add.s16 	%rs275, %rs274, -65;
	and.b16  	%rs276, %rs275, 255;
	setp.lt.u16 	%p172, %rs276, 26;
	add.s16 	%rs277, %rs274, 32;
	selp.b16 	%rs278, %rs277, %rs274, %p172;
	and.b16  	%rs279, %rs278, 255;
	setp.ne.s16 	%p173, %rs279, 111;
	@%p173 bra 	$L__BB0_160;
	ld.global.u8 	%rs280, [%rd16+1];
	add.s16 	%rs281, %rs280, -65;
	and.b16  	%rs282, %rs281, 255;
	setp.lt.u16 	%p174, %rs282, 26;
	add.s16 	%rs283, %rs280, 32;
	selp.b16 	%rs284, %rs283, %rs280, %p174;
	and.b16  	%rs285, %rs284, 255;
	setp.ne.s16 	%p175, %rs285, 110;
	@%p175 bra 	$L__BB0_160;
	ld.global.u8 	%rs286, [%rd16+2];
	add.s16 	%rs287, %rs286, -65;
	and.b16  	%rs288, %rs287, 255;
	setp.lt.u16 	%p176, %rs288, 26;
	add.s16 	%rs289, %rs286, 32;
	selp.b16 	%rs290, %rs289, %rs286, %p176;
	and.b16  	%rs291, %rs290, 255;
	setp.ne.s16 	%p177, %rs291, 99;
	@%p177 bra 	$L__BB0_160;
	ld.global.u8 	%rs292, [%rd16+3];
	add.s16 	%rs293, %rs292, -65;
	and.b16  	%rs294, %rs293, 255;
	setp.lt.u16 	%p178, %rs294, 26;
	add.s16 	%rs295, %rs292, 32;
	selp.b16 	%rs296, %rs295, %rs292, %p178;
	and.b16  	%rs297, %rs296, 255;
	setp.ne.s16 	%p179, %rs297, 108;
	@%p179 bra 	$L__BB0_160;
	ld.global.u8 	%rs298, [%rd16+4];
	add.s16 	%rs299, %rs298, -65;
	and.b16  	%rs300, %rs299, 255;
	setp.lt.u16 	%p180, %rs300, 26;
	add.s16 	%rs301, %rs298, 32;
	selp.b16 	%rs302, %rs301, %rs298, %p180;
	and.b16  	%rs303, %rs302, 255;
	setp.ne.s16 	%p181, %rs303, 105;
	@%p181 bra 	$L__BB0_160;
	ld.global.u8 	%rs304, [%rd16+5];
	add.s16 	%rs305, %rs304, -65;
	and.b16  	%rs306, %rs305, 255;
	setp.lt.u16 	%p182, %rs306, 26;
	add.s16 	%rs307, %rs304, 32;
	selp.b16 	%rs308, %rs307, %rs304, %p182;
	and.b16  	%rs309, %rs308, 255;
	setp.ne.s16 	%p183, %rs309, 99;
	@%p183 bra 	$L__BB0_160;
	ld.global.u8 	%rs310, [%rd16+6];
	add.s16 	%rs311, %rs310, -65;
	and.b16  	%rs312, %rs311, 255;
	setp.lt.u16 	%p184, %rs312, 26;
	add.s16 	%rs313, %rs310, 32;
	selp.b16 	%rs314, %rs313, %rs310, %p184;
	and.b16  	%rs315, %rs314, 255;
	setp.ne.s16 	%p185, %rs315, 107;
	@%p185 bra 	$L__BB0_160;
	ld.global.u8 	%rs316, [%rd16+7];
	add.s16 	%rs317, %rs316, -65;
	and.b16  	%rs318, %rs317, 255;
	setp.lt.u16 	%p186, %rs318, 26;
	add.s16 	%rs319, %rs316, 32;
	selp.b16 	%rs320, %rs319, %rs316, %p186;
	and.b16  	%rs321, %rs320, 255;
	setp.eq.s16 	%p187, %rs321, 61;
	mov.b32 	%r494, 2;
	@%p187 bra 	$L__BB0_927;
$L__BB0_160:
	add.s32 	%r415, %r415, 1;
	setp.ne.s32 	%p188, %r415, %r10;
	@%p188 bra 	$L__BB0_152;
$L__BB0_161:
	setp.lt.u32 	%p189, %r2, 12;
	@%p189 bra 	$L__BB0_176;
	mov.b32 	%r416, 0;
$L__BB0_163:
	cvt.u64.u32 	%rd115, %r416;
	add.s64 	%rd17, %rd1, %rd115;
	ld.global.u8 	%rs322, [%rd17];
	add.s16 	%rs323, %rs322, -65;
	and.b16  	%rs324, %rs323, 255;
	setp.lt.u16 	%p190, %rs324, 26;
	add.s16 	%rs325, %rs322, 32;
	selp.b16 	%rs326, %rs325, %rs322, %p190;
	and.b16  	%rs327, %rs326, 255;
	setp.ne.s16 	%p191, %rs327, 111;
	@%p191 bra 	$L__BB0_175;
	ld.global.u8 	%rs328, [%rd17+1];
	add.s16 	%rs329, %rs328, -65;
	and.b16  	%rs330, %rs329, 255;
	setp.lt.u16 	%p192, %rs330, 26;
	add.s16 	%rs331, %rs328, 32;
	selp.b16 	%rs332, %rs331, %rs328, %p192;
	and.b16  	%rs333, %rs332, 255;
	setp.ne.s16 	%p193, %rs333, 110;
	@%p193 bra 	$L__BB0_175;
	ld.global.u8 	%rs334, [%rd17+2];
	add.s16 	%rs335, %rs334, -65;
	and.b16  	%rs336, %rs335, 255;
	setp.lt.u16 	%p194, %rs336, 26;
	add.s16 	%rs337, %rs334, 32;
	selp.b16 	%rs338, %rs337, %rs334, %p194;
	and.b16  	%rs339, %rs338, 255;
	setp.ne.s16 	%p195, %rs339, 109;
	@%p195 bra 	$L__BB0_175;
	ld.global.u8 	%rs340, [%rd17+3];
	add.s16 	%rs341, %rs340, -65;
	and.b16  	%rs342, %rs341, 255;
	setp.lt.u16 	%p196, %rs342, 26;
	add.s16 	%rs343, %rs340, 32;
	selp.b16 	%rs344, %rs343, %rs340, %p196;
	and.b16  	%rs345, %rs344, 255;
	setp.ne.s16 	%p197, %rs345, 111;
	@%p197 bra 	$L__BB0_175;
	ld.global.u8 	%rs346, [%rd17+4];
	add.s16 	%rs347, %rs346, -65;
	and.b16  	%rs348, %rs347, 255;
	setp.lt.u16 	%p198, %rs348, 26;
	add.s16 	%rs349, %rs346, 32;
	selp.b16 	%rs350, %rs349, %rs346, %p198;
	and.b16  	%rs351, %rs350, 255;
	setp.ne.s16 	%p199, %rs351, 117;
	@%p199 bra 	$L__BB0_175;
	ld.global.u8 	%rs352, [%rd17+5];
	add.s16 	%rs353, %rs352, -65;
	and.b16  	%rs354, %rs353, 255;
	setp.lt.u16 	%p200, %rs354, 26;
	add.s16 	%rs355, %rs352, 32;
	selp.b16 	%rs356, %rs355, %rs352, %p200;
	and.b16  	%rs357, %rs356, 255;
	setp.ne.s16 	%p201, %rs357, 115;
	@%p201 bra 	$L__BB0_175;
	ld.global.u8 	%rs358, [%rd17+6];
	add.s16 	%rs359, %rs358, -65;
	and.b16  	%rs360, %rs359, 255;
	setp.lt.u16 	%p202, %rs360, 26;
	add.s16 	%rs361, %rs358, 32;
	selp.b16 	%rs362, %rs361, %rs358, %p202;
	and.b16  	%rs363, %rs362, 255;
	setp.ne.s16 	%p203, %rs363, 101;
	@%p203 bra 	$L__BB0_175;
	ld.global.u8 	%rs364, [%rd17+7];
	add.s16 	%rs365, %rs364, -65;
	and.b16  	%rs366, %rs365, 255;
	setp.lt.u16 	%p204, %rs366, 26;
	add.s16 	%rs367, %rs364, 32;
	selp.b16 	%rs368, %rs367, %rs364, %p204;
	and.b16  	%rs369, %rs368, 255;
	setp.ne.s16 	%p205, %rs369, 111;
	@%p205 bra 	$L__BB0_175;
	ld.global.u8 	%rs370, [%rd17+8];
	add.s16 	%rs371, %rs370, -65;
	and.b16  	%rs372, %rs371, 255;
	setp.lt.u16 	%p206, %rs372, 26;
	add.s16 	%rs373, %rs370, 32;
	selp.b16 	%rs374, %rs373, %rs370, %p206;
	and.b16  	%rs375, %rs374, 255;
	setp.ne.s16 	%p207, %rs375, 118;
	@%p207 bra 	$L__BB0_175;
	ld.global.u8 	%rs376, [%rd17+9];
	add.s16 	%rs377, %rs376, -65;
	and.b16  	%rs378, %rs377, 255;
	setp.lt.u16 	%p208, %rs378, 26;
	add.s16 	%rs379, %rs376, 32;
	selp.b16 	%rs380, %rs379, %rs376, %p208;
	and.b16  	%rs381, %rs380, 255;
	setp.ne.s16 	%p209, %rs381, 101;
	@%p209 bra 	$L__BB0_175;
	ld.global.u8 	%rs382, [%rd17+10];
	add.s16 	%rs383, %rs382, -65;
	and.b16  	%rs384, %rs383, 255;
	setp.lt.u16 	%p210, %rs384, 26;
	add.s16 	%rs385, %rs382, 32;
	selp.b16 	%rs386, %rs385, %rs382, %p210;
	and.b16  	%rs387, %rs386, 255;
	setp.ne.s16 	%p211, %rs387, 114;
	@%p211 bra 	$L__BB0_175;
	ld.global.u8 	%rs388, [%rd17+11];
	add.s16 	%rs389, %rs388, -65;
	and.b16  	%rs390, %rs389, 255;
	setp.lt.u16 	%p212, %rs390, 26;
	add.s16 	%rs391, %rs388, 32;
	selp.b16 	%rs392, %rs391, %rs388, %p212;
	and.b16  	%rs393, %rs392, 255;
	setp.eq.s16 	%p213, %rs393, 61;
	mov.b32 	%r494, 2;
	@%p213 bra 	$L__BB0_927;
$L__BB0_175:
	add.s32 	%r416, %r416, 1;
	setp.ne.s32 	%p214, %r416, %r11;
	@%p214 bra 	$L__BB0_163;
$L__BB0_176:
	setp.lt.u32 	%p215, %r2, 7;
	@%p215 bra 	$L__BB0_186;
	mov.b32 	%r417, 0;
$L__BB0_178:
	cvt.u64.u32 	%rd116, %r417;
	add.s64 	%rd18, %rd1, %rd116;
	ld.global.u8 	%rs394, [%rd18];
	add.s16 	%rs395, %rs394, -65;
	and.b16  	%rs396, %rs395, 255;
	setp.lt.u16 	%p216, %rs396, 26;
	add.s16 	%rs397, %rs394, 32;
	selp.b16 	%rs398, %rs397, %rs394, %p216;
	and.b16  	%rs399, %rs398, 255;
	setp.ne.s16 	%p217, %rs399, 60;
	@%p217 bra 	$L__BB0_185;
	ld.global.u8 	%rs400, [%rd18+1];
	add.s16 	%rs401, %rs400, -65;
	and.b16  	%rs402, %rs401, 255;
	setp.lt.u16 	%p218, %rs402, 26;
	add.s16 	%rs403, %rs400, 32;
	selp.b16 	%rs404, %rs403, %rs400, %p218;
	and.b16  	%rs405, %rs404, 255;
	setp.ne.s16 	%p219, %rs405, 105;
	@%p219 bra 	$L__BB0_185;
	ld.global.u8 	%rs406, [%rd18+2];
	add.s16 	%rs407, %rs406, -65;
	and.b16  	%rs408, %rs407, 255;
	setp.lt.u16 	%p220, %rs408, 26;
	add.s16 	%rs409, %rs406, 32;
	selp.b16 	%rs410, %rs409, %rs406, %p220;
	and.b16  	%rs411, %rs410, 255;
	setp.ne.s16 	%p221, %rs411, 102;
	@%p221 bra 	$L__BB0_185;
	ld.global.u8 	%rs412, [%rd18+3];
	add.s16 	%rs413, %rs412, -65;
	and.b16  	%rs414, %rs413, 255;
	setp.lt.u16 	%p222, %rs414, 26;
	add.s16 	%rs415, %rs412, 32;
	selp.b16 	%rs416, %rs415, %rs412, %p222;
	and.b16  	%rs417, %rs416, 255;
	setp.ne.s16 	%p223, %rs417, 114;
	@%p223 bra 	$L__BB0_185;
	ld.global.u8 	%rs418, [%rd18+4];
	add.s16 	%rs419, %rs418, -65;
	and.b16  	%rs420, %rs419, 255;
	setp.lt.u16 	%p224, %rs420, 26;
	add.s16 	%rs421, %rs418, 32;
	selp.b16 	%rs422, %rs421, %rs418, %p224;
	and.b16  	%rs423, %rs422, 255;
	setp.ne.s16 	%p225, %rs423, 97;
	@%p225 bra 	$L__BB0_185;
	ld.global.u8 	%rs424, [%rd18+5];
	add.s16 	%rs425, %rs424, -65;
	and.b16  	%rs426, %rs425, 255;
	setp.lt.u16 	%p226, %rs426, 26;
	add.s16 	%rs427, %rs424, 32;
	selp.b16 	%rs428, %rs427, %rs424, %p226;
	and.b16  	%rs429, %rs428, 255;
	setp.ne.s16 	%p227, %rs429, 109;
	@%p227 bra 	$L__BB0_185;
	ld.global.u8 	%rs430, [%rd18+6];
	add.s16 	%rs431, %rs430, -65;
	and.b16  	%rs432, %rs431, 255;
	setp.lt.u16 	%p228, %rs432, 26;
	add.s16 	%rs433, %rs430, 32;
	selp.b16 	%rs434, %rs433, %rs430, %p228;
	and.b16  	%rs435, %rs434, 255;
	setp.eq.s16 	%p229, %rs435, 101;
	mov.b32 	%r494, 2;
	@%p229 bra 	$L__BB0_927;
$L__BB0_185:
	add.s32 	%r417, %r417, 1;
	setp.ne.s32 	%p230, %r417, %r5;
	@%p230 bra 	$L__BB0_178;
$L__BB0_186:
	setp.lt.u32 	%p231, %r2, 4;
	@%p231 bra 	$L__BB0_199;
	mov.b32 	%r418, 0;
$L__BB0_188:
	cvt.u64.u32 	%rd117, %r418;
	add.s64 	%rd19, %rd1, %rd117;
	ld.global.u8 	%rs436, [%rd19];
	add.s16 	%rs437, %rs436, -65;
	and.b16  	%rs438, %rs437, 255;
	setp.lt.u16 	%p232, %rs438, 26;
	add.s16 	%rs439, %rs436, 32;
	selp.b16 	%rs440, %rs439, %rs436, %p232;
	and.b16  	%rs441, %rs440, 255;
	setp.ne.s16 	%p233, %rs441, 60;
	@%p233 bra 	$L__BB0_192;
	ld.global.u8 	%rs442, [%rd19+1];
	add.s16 	%rs443, %rs442, -65;
	and.b16  	%rs444, %rs443, 255;
	setp.lt.u16 	%p234, %rs444, 26;
	add.s16 	%rs445, %rs442, 32;
	selp.b16 	%rs446, %rs445, %rs442, %p234;
	and.b16  	%rs447, %rs446, 255;
	setp.ne.s16 	%p235, %rs447, 115;
	@%p235 bra 	$L__BB0_192;
	ld.global.u8 	%rs448, [%rd19+2];
	add.s16 	%rs449, %rs448, -65;
	and.b16  	%rs450, %rs449, 255;
	setp.lt.u16 	%p236, %rs450, 26;
	add.s16 	%rs451, %rs448, 32;
	selp.b16 	%rs452, %rs451, %rs448, %p236;
	and.b16  	%rs453, %rs452, 255;
	setp.ne.s16 	%p237, %rs453, 118;
	@%p237 bra 	$L__BB0_192;
	ld.global.u8 	%rs454, [%rd19+3];
	add.s16 	%rs455, %rs454, -65;
	and.b16  	%rs456, %rs455, 255;
	setp.lt.u16 	%p238, %rs456, 26;
	add.s16 	%rs457, %rs454, 32;
	selp.b16 	%rs458, %rs457, %rs454, %p238;
	and.b16  	%rs459, %rs458, 255;
	setp.eq.s16 	%p239, %rs459, 103;
	mov.b32 	%r494, 2;
	@%p239 bra 	$L__BB0_927;
$L__BB0_192:
	add.s32 	%r418, %r418, 1;
	setp.ne.s32 	%p240, %r418, %r12;
	@%p240 bra 	$L__BB0_188;
	mov.b32 	%r419, 0;
$L__BB0_194:
	cvt.u64.u32 	%rd118, %r419;
	add.s64 	%rd20, %rd1, %rd118;
	ld.global.u8 	%rs460, [%rd20];
	add.s16 	%rs461, %rs460, -65;
	and.b16  	%rs462, %rs461, 255;
	setp.lt.u16 	%p241, %rs462, 26;
	add.s16 	%rs463, %rs460, 32;
	selp.b16 	%rs464, %rs463, %rs460, %p241;
	and.b16  	%rs465, %rs464, 255;
	setp.ne.s16 	%p242, %rs465, 60;
	@%p242 bra 	$L__BB0_198;
	ld.global.u8 	%rs466, [%rd20+1];
	add.s16 	%rs467, %rs466, -65;
	and.b16  	%rs468, %rs467, 255;
	setp.lt.u16 	%p243, %rs468, 26;
	add.s16 	%rs469, %rs466, 32;
	selp.b16 	%rs470, %rs469, %rs466, %p243;
	and.b16  	%rs471, %rs470, 255;
	setp.ne.s16 	%p244, %rs471, 105;
	@%p244 bra 	$L__BB0_198;
	ld.global.u8 	%rs472, [%rd20+2];
	add.s16 	%rs473, %rs472, -65;
	and.b16  	%rs474, %rs473, 255;
	setp.lt.u16 	%p245, %rs474, 26;
	add.s16 	%rs475, %rs472, 32;
	selp.b16 	%rs476, %rs475, %rs472, %p245;
	and.b16  	%rs477, %rs476, 255;
	setp.ne.s16 	%p246, %rs477, 109;
	@%p246 bra 	$L__BB0_198;
	ld.global.u8 	%rs478, [%rd20+3];
	add.s16 	%rs479, %rs478, -65;
	and.b16  	%rs480, %rs479, 255;
	setp.lt.u16 	%p247, %rs480, 26;
	add.s16 	%rs481, %rs478, 32;
	selp.b16 	%rs482, %rs481, %rs478, %p247;
	and.b16  	%rs483, %rs482, 255;
	setp.eq.s16 	%p248, %rs483, 103;
	mov.b32 	%r494, 2;
	@%p248 bra 	$L__BB0_927;
$L__BB0_198:
	add.s32 	%r419, %r419, 1;
	setp.ne.s32 	%p249, %r419, %r12;
	@%p249 bra 	$L__BB0_194;
$L__BB0_199:
	setp.lt.u32 	%p250, %r2, 6;
	@%p250 bra 	$L__BB0_208;
	mov.b32 	%r420, 0;
$L__BB0_201:
	cvt.u64.u32 	%rd119, %r420;
	add.s64 	%rd21, %rd1, %rd119;
	ld.global.u8 	%rs484, [%rd21];
	add.s16 	%rs485, %rs484, -65;
	and.b16  	%rs486, %rs485, 255;
	setp.lt.u16 	%p251, %rs486, 26;
	add.s16 	%rs487, %rs484, 32;
	selp.b16 	%rs488, %rs487, %rs484, %p251;
	and.b16  	%rs489, %rs488, 255;
	setp.ne.s16 	%p252, %rs489, 97;
	@%p252 bra 	$L__BB0_207;
	ld.global.u8 	%rs490, [%rd21+1];
	add.s16 	%rs491, %rs490, -65;
	and.b16  	%rs492, %rs491, 255;
	setp.lt.u16 	%p253, %rs492, 26;
	add.s16 	%rs493, %rs490, 32;
	selp.b16 	%rs494, %rs493, %rs490, %p253;
	and.b16  	%rs495, %rs494, 255;
	setp.ne.s16 	%p254, %rs495, 108;
	@%p254 bra 	$L__BB0_207;
	ld.global.u8 	%rs496, [%rd21+2];
	add.s16 	%rs497, %rs496, -65;
	and.b16  	%rs498, %rs497, 255;
	setp.lt.u16 	%p255, %rs498, 26;
	add.s16 	%rs499, %rs496, 32;
	selp.b16 	%rs500, %rs499, %rs496, %p255;
	and.b16  	%rs501, %rs500, 255;
	setp.ne.s16 	%p256, %rs501, 101;
	@%p256 bra 	$L__BB0_207;
	ld.global.u8 	%rs502, [%rd21+3];
	add.s16 	%rs503, %rs502, -65;
	and.b16  	%rs504, %rs503, 255;
	setp.lt.u16 	%p257, %rs504, 26;
	add.s16 	%rs505, %rs502, 32;
	selp.b16 	%rs506, %rs505, %rs502, %p257;
	and.b16  	%rs507, %rs506, 255;
	setp.ne.s16 	%p258, %rs507, 114;
	@%p258 bra 	$L__BB0_207;
	ld.global.u8 	%rs508, [%rd21+4];
	add.s16 	%rs509, %rs508, -65;
	and.b16  	%rs510, %rs509, 255;
	setp.lt.u16 	%p259, %rs510, 26;
	add.s16 	%rs511, %rs508, 32;
	selp.b16 	%rs512, %rs511, %rs508, %p259;
	and.b16  	%rs513, %rs512, 255;
	setp.ne.s16 	%p260, %rs513, 116;
	@%p260 bra 	$L__BB0_207;
	ld.global.u8 	%rs514, [%rd21+5];
	add.s16 	%rs515, %rs514, -65;
	and.b16  	%rs516, %rs515, 255;
	setp.lt.u16 	%p261, %rs516, 26;
	add.s16 	%rs517, %rs514, 32;
	selp.b16 	%rs518, %rs517, %rs514, %p261;
	and.b16  	%rs519, %rs518, 255;
	setp.eq.s16 	%p262, %rs519, 40;
	mov.b32 	%r494, 2;
	@%p262 bra 	$L__BB0_927;
$L__BB0_207:
	add.s32 	%r420, %r420, 1;
	setp.ne.s32 	%p263, %r420, %r9;
	@%p263 bra 	$L__BB0_201;
$L__BB0_208:
	setp.lt.u32 	%p264, %r2, 15;
	@%p264 bra 	$L__BB0_226;
	mov.b32 	%r421, 0;
	add.s32 	%r252, %r2, -15;
$L__BB0_210:
	mov.u32 	%r56, %r421;
	cvt.u64.u32 	%rd120, %r56;
	add.s64 	%rd22, %rd1, %rd120;
	ld.global.u8 	%rs520, [%rd22];
	add.s16 	%rs521, %rs520, -65;
	and.b16  	%rs522, %rs521, 255;
	setp.lt.u16 	%p265, %rs522, 26;
	add.s16 	%rs523, %rs520, 32;
	selp.b16 	%rs524, %rs523, %rs520, %p265;
	and.b16  	%rs525, %rs524, 255;
	setp.ne.s16 	%p266, %rs525, 100;
	@%p266 bra 	$L__BB0_225;
	ld.global.u8 	%rs526, [%rd22+1];
	add.s16 	%rs527, %rs526, -65;
	and.b16  	%rs528, %rs527, 255;
	setp.lt.u16 	%p267, %rs528, 26;
	add.s16 	%rs529, %rs526, 32;
	selp.b16 	%rs530, %rs529, %rs526, %p267;
	and.b16  	%rs531, %rs530, 255;
	setp.ne.s16 	%p268, %rs531, 111;
	@%p268 bra 	$L__BB0_225;
	ld.global.u8 	%rs532, [%rd22+2];
	add.s16 	%rs533, %rs532, -65;
	and.b16  	%rs534, %rs533, 255;
	setp.lt.u16 	%p269, %rs534, 26;
	add.s16 	%rs535, %rs532, 32;
	selp.b16 	%rs536, %rs535, %rs532, %p269;
	and.b16  	%rs537, %rs536, 255;
	setp.ne.s16 	%p270, %rs537, 99;
	@%p270 bra 	$L__BB0_225;
	ld.global.u8 	%rs538, [%rd22+3];
	add.s16 	%rs539, %rs538, -65;
	and.b16  	%rs540, %rs539, 255;
	setp.lt.u16 	%p271, %rs540, 26;
	add.s16 	%rs541, %rs538, 32;
	selp.b16 	%rs542, %rs541, %rs538, %p271;
	and.b16  	%rs543, %rs542, 255;
	setp.ne.s16 	%p272, %rs543, 117;
	@%p272 bra 	$L__BB0_225;
	ld.global.u8 	%rs544, [%rd22+4];
	add.s16 	%rs545, %rs544, -65;
	and.b16  	%rs546, %rs545, 255;
	setp.lt.u16 	%p273, %rs546, 26;
	add.s16 	%rs547, %rs544, 32;
	selp.b16 	%rs548, %rs547, %rs544, %p273;
	and.b16  	%rs549, %rs548, 255;
	setp.ne.s16 	%p274, %rs549, 109;
	@%p274 bra 	$L__BB0_225;
	ld.global.u8 	%rs550, [%rd22+5];
	add.s16 	%rs551, %rs550, -65;
	and.b16  	%rs552, %rs551, 255;
	setp.lt.u16 	%p275, %rs552, 26;
	add.s16 	%rs553, %rs550, 32;
	selp.b16 	%rs554, %rs553, %rs550, %p275;
	and.b16  	%rs555, %rs554, 255;
	setp.ne.s16 	%p276, %rs555, 101;
	@%p276 bra 	$L__BB0_225;
	ld.global.u8 	%rs556, [%rd22+6];
	add.s16 	%rs557, %rs556, -65;
	and.b16  	%rs558, %rs557, 255;
	setp.lt.u16 	%p277, %rs558, 26;
	add.s16 	%rs559, %rs556, 32;
	selp.b16 	%rs560, %rs559, %rs556, %p277;
	and.b16  	%rs561, %rs560, 255;
	setp.ne.s16 	%p278, %rs561, 110;
	@%p278 bra 	$L__BB0_225;
	ld.global.u8 	%rs562, [%rd22+7];
	add.s16 	%rs563, %rs562, -65;
	and.b16  	%rs564, %rs563, 255;
	setp.lt.u16 	%p279, %rs564, 26;
	add.s16 	%rs565, %rs562, 32;
	selp.b16 	%rs566, %rs565, %rs562, %p279;
	and.b16  	%rs567, %rs566, 255;
	setp.ne.s16 	%p280, %rs567, 116;
	@%p280 bra 	$L__BB0_225;
	ld.global.u8 	%rs568, [%rd22+8];
	add.s16 	%rs569, %rs568, -65;
	and.b16  	%rs570, %rs569, 255;
	setp.lt.u16 	%p281, %rs570, 26;
	add.s16 	%rs571, %rs568, 32;
	selp.b16 	%rs572, %rs571, %rs568, %p281;
	and.b16  	%rs573, %rs572, 255;
	setp.ne.s16 	%p282, %rs573, 46;
	@%p282 bra 	$L__BB0_225;
	ld.global.u8 	%rs574, [%rd22+9];
	add.s16 	%rs575, %rs574, -65;
	and.b16  	%rs576, %rs575, 255;
	setp.lt.u16 	%p283, %rs576, 26;
	add.s16 	%rs577, %rs574, 32;
	selp.b16 	%rs578, %rs577, %rs574, %p283;
	and.b16  	%rs579, %rs578, 255;
	setp.ne.s16 	%p284, %rs579, 99;
	@%p284 bra 	$L__BB0_225;
	ld.global.u8 	%rs580, [%rd22+10];
	add.s16 	%rs581, %rs580, -65;
	and.b16  	%rs582, %rs581, 255;
	setp.lt.u16 	%p285, %rs582, 26;
	add.s16 	%rs583, %rs580, 32;
	selp.b16 	%rs584, %rs583, %rs580, %p285;
	and.b16  	%rs585, %rs584, 255;
	setp.ne.s16 	%p286, %rs585, 111;
	@%p286 bra 	$L__BB0_225;
	ld.global.u8 	%rs586, [%rd22+11];
	add.s16 	%rs587, %rs586, -65;
	and.b16  	%rs588, %rs587, 255;
	setp.lt.u16 	%p287, %rs588, 26;
	add.s16 	%rs589, %rs586, 32;
	selp.b16 	%rs590, %rs589, %rs586, %p287;
	and.b16  	%rs591, %rs590, 255;
	setp.ne.s16 	%p288, %rs591, 111;
	@%p288 bra 	$L__BB0_225;
	ld.global.u8 	%rs592, [%rd22+12];
	add.s16 	%rs593, %rs592, -65;
	and.b16  	%rs594, %rs593, 255;
	setp.lt.u16 	%p289, %rs594, 26;
	add.s16 	%rs595, %rs592, 32;
	selp.b16 	%rs596, %rs595, %rs592, %p289;
	and.b16  	%rs597, %rs596, 255;
	setp.ne.s16 	%p290, %rs597, 107;
	@%p290 bra 	$L__BB0_225;
	ld.global.u8 	%rs598, [%rd22+13];
	add.s16 	%rs599, %rs598, -65;
	and.b16  	%rs600, %rs599, 255;
	setp.lt.u16 	%p291, %rs600, 26;
	add.s16 	%rs601, %rs598, 32;
	selp.b16 	%rs602, %rs601, %rs598, %p291;
	and.b16  	%rs603, %rs602, 255;
	setp.ne.s16 	%p292, %rs603, 105;
	@%p292 bra 	$L__BB0_225;
	ld.global.u8 	%rs604, [%rd22+14];
	add.s16 	%rs605, %rs604, -65;
	and.b16  	%rs606, %rs605, 255;
	setp.lt.u16 	%p293, %rs606, 26;
	add.s16 	%rs607, %rs604, 32;
	selp.b16 	%rs608, %rs607, %rs604, %p293;
	and.b16  	%rs609, %rs608, 255;
	setp.eq.s16 	%p294, %rs609, 101;
	mov.b32 	%r494, 2;
	@%p294 bra 	$L__BB0_927;
$L__BB0_225:
	add.s32 	%r421, %r56, 1;
	setp.ne.s32 	%p295, %r56, %r252;
	@%p295 bra 	$L__BB0_210;
$L__BB0_226:
	setp.lt.u32 	%p296, %r2, 5;
	@%p296 bra 	$L__BB0_234;
	mov.b32 	%r422, 0;
$L__BB0_228:
	cvt.u64.u32 	%rd121, %r422;
	add.s64 	%rd23, %rd1, %rd121;
	ld.global.u8 	%rs610, [%rd23];
	add.s16 	%rs611, %rs610, -65;
	and.b16  	%rs612, %rs611, 255;
	setp.lt.u16 	%p297, %rs612, 26;
	add.s16 	%rs613, %rs610, 32;
	selp.b16 	%rs614, %rs613, %rs610, %p297;
	and.b16  	%rs615, %rs614, 255;
	setp.ne.s16 	%p298, %rs615, 101;
	@%p298 bra 	$L__BB0_233;
	ld.global.u8 	%rs616, [%rd23+1];
	add.s16 	%rs617, %rs616, -65;
	and.b16  	%rs618, %rs617, 255;
	setp.lt.u16 	%p299, %rs618, 26;
	add.s16 	%rs619, %rs616, 32;
	selp.b16 	%rs620, %rs619, %rs616, %p299;
	and.b16  	%rs621, %rs620, 255;
	setp.ne.s16 	%p300, %rs621, 118;
	@%p300 bra 	$L__BB0_233;
	ld.global.u8 	%rs622, [%rd23+2];
	add.s16 	%rs623, %rs622, -65;
	and.b16  	%rs624, %rs623, 255;
	setp.lt.u16 	%p301, %rs624, 26;
	add.s16 	%rs625, %rs622, 32;
	selp.b16 	%rs626, %rs625, %rs622, %p301;
	and.b16  	%rs627, %rs626, 255;
	setp.ne.s16 	%p302, %rs627, 97;
	@%p302 bra 	$L__BB0_233;
	ld.global.u8 	%rs628, [%rd23+3];
	add.s16 	%rs629, %rs628, -65;
	and.b16  	%rs630, %rs629, 255;
	setp.lt.u16 	%p303, %rs630, 26;
	add.s16 	%rs631, %rs628, 32;
	selp.b16 	%rs632, %rs631, %rs628, %p303;
	and.b16  	%rs633, %rs632, 255;
	setp.ne.s16 	%p304, %rs633, 108;
	@%p304 bra 	$L__BB0_233;
	ld.global.u8 	%rs634, [%rd23+4];
	add.s16 	%rs635, %rs634, -65;
	and.b16  	%rs636, %rs635, 255;
	setp.lt.u16 	%p305, %rs636, 26;
	add.s16 	%rs637, %rs634, 32;
	selp.b16 	%rs638, %rs637, %rs634, %p305;
	and.b16  	%rs639, %rs638, 255;
	setp.eq.s16 	%p306, %rs639, 40;
	mov.b32 	%r494, 2;
	@%p306 bra 	$L__BB0_927;
$L__BB0_233:
	add.s32 	%r422, %r422, 1;
	setp.ne.s32 	%p307, %r422, %r6;
	@%p307 bra 	$L__BB0_228;
$L__BB0_234:
	setp.lt.u32 	%p308, %r2, 9;
	@%p308 bra 	$L__BB0_246;
	mov.b32 	%r423, 0;
$L__BB0_236:
	cvt.u64.u32 	%rd122, %r423;
	add.s64 	%rd24, %rd1, %rd122;
	ld.global.u8 	%rs640, [%rd24];
	setp.ne.s16 	%p309, %rs640, 37;
	@%p309 bra 	$L__BB0_245;
	ld.global.u8 	%rs641, [%rd24+1];
	setp.ne.s16 	%p310, %rs641, 51;
	@%p310 bra 	$L__BB0_245;
	ld.global.u8 	%rs642, [%rd24+2];
	setp.ne.s16 	%p311, %rs642, 99;
	@%p311 bra 	$L__BB0_245;
	ld.global.u8 	%rs643, [%rd24+3];
	setp.ne.s16 	%p312, %rs643, 115;
	@%p312 bra 	$L__BB0_245;
	ld.global.u8 	%rs644, [%rd24+4];
	setp.ne.s16 	%p313, %rs644, 99;
	@%p313 bra 	$L__BB0_245;
	ld.global.u8 	%rs645, [%rd24+5];
	setp.ne.s16 	%p314, %rs645, 114;
	@%p314 bra 	$L__BB0_245;
	ld.global.u8 	%rs646, [%rd24+6];
	setp.ne.s16 	%p315, %rs646, 105;
	@%p315 bra 	$L__BB0_245;
	ld.global.u8 	%rs647, [%rd24+7];
	setp.ne.s16 	%p316, %rs647, 112;
	@%p316 bra 	$L__BB0_245;
	ld.global.u8 	%rs648, [%rd24+8];
	setp.eq.s16 	%p317, %rs648, 116;
	mov.b32 	%r494, 2;
	@%p317 bra 	$L__BB0_927;
$L__BB0_245:
	add.s32 	%r423, %r423, 1;
	setp.ne.s32 	%p318, %r423, %r4;
	@%p318 bra 	$L__BB0_236;
$L__BB0_246:
	setp.lt.u32 	%p319, %r2, 12;
	@%p319 bra 	$L__BB0_261;
	mov.b32 	%r424, 0;
$L__BB0_248:
	cvt.u64.u32 	%rd123, %r424;
	add.s64 	%rd25, %rd1, %rd123;
	ld.global.u8 	%rs649, [%rd25];
	setp.ne.s16 	%p320, %rs649, 38;
	@%p320 bra 	$L__BB0_260;
	ld.global.u8 	%rs650, [%rd25+1];
	setp.ne.s16 	%p321, %rs650, 35;
	@%p321 bra 	$L__BB0_260;
	ld.global.u8 	%rs651, [%rd25+2];
	setp.ne.s16 	%p322, %rs651, 120;
	@%p322 bra 	$L__BB0_260;
	ld.global.u8 	%rs652, [%rd25+3];
	setp.ne.s16 	%p323, %rs652, 51;
	@%p323 bra 	$L__BB0_260;
	ld.global.u8 	%rs653, [%rd25+4];
	setp.ne.s16 	%p324, %rs653, 99;
	@%p324 bra 	$L__BB0_260;
	ld.global.u8 	%rs654, [%rd25+5];
	setp.ne.s16 	%p325, %rs654, 59;
	@%p325 bra 	$L__BB0_260;
	ld.global.u8 	%rs655, [%rd25+6];
	setp.ne.s16 	%p326, %rs655, 115;
	@%p326 bra 	$L__BB0_260;
	ld.global.u8 	%rs656, [%rd25+7];
	setp.ne.s16 	%p327, %rs656, 99;
	@%p327 bra 	$L__BB0_260;
	ld.global.u8 	%rs657, [%rd25+8];
	setp.ne.s16 	%p328, %rs657, 114;
	@%p328 bra 	$L__BB0_260;
	ld.global.u8 	%rs658, [%rd25+9];
	setp.ne.s16 	%p329, %rs658, 105;
	@%p329 bra 	$L__BB0_260;
	ld.global.u8 	%rs659, [%rd25+10];
	setp.ne.s16 	%p330, %rs659, 112;
	@%p330 bra 	$L__BB0_260;
	ld.global.u8 	%rs660, [%rd25+11];
	setp.eq.s16 	%p331, %rs660, 116;
	mov.b32 	%r494, 2;
	@%p331 bra 	$L__BB0_927;
$L__BB0_260:
	add.s32 	%r424, %r424, 1;
	setp.ne.s32 	%p332, %r424, %r11;
	@%p332 bra 	$L__BB0_248;
$L__BB0_261:
	setp.lt.u32 	%p333, %r2, 6;
	@%p333 bra 	$L__BB0_270;
	mov.b32 	%r425, 0;
$L__BB0_263:
	cvt.u64.u32 	%rd124, %r425;
	add.s64 	%rd26, %rd1, %rd124;
	ld.global.u8 	%rs661, [%rd26];
	add.s16 	%rs662, %rs661, -65;
	and.b16  	%rs663, %rs662, 255;
	setp.lt.u16 	%p334, %rs663, 26;
	add.s16 	%rs664, %rs661, 32;
	selp.b16 	%rs665, %rs664, %rs661, %p334;
	and.b16  	%rs666, %rs665, 255;
	setp.ne.s16 	%p335, %rs666, 39;
	@%p335 bra 	$L__BB0_269;
	ld.global.u8 	%rs667, [%rd26+1];
	add.s16 	%rs668, %rs667, -65;
	and.b16  	%rs669, %rs668, 255;
	setp.lt.u16 	%p336, %rs669, 26;
	add.s16 	%rs670, %rs667, 32;
	selp.b16 	%rs671, %rs670, %rs667, %p336;
	and.b16  	%rs672, %rs671, 255;
	setp.ne.s16 	%p337, %rs672, 32;
	@%p337 bra 	$L__BB0_269;
	ld.global.u8 	%rs673, [%rd26+2];
	add.s16 	%rs674, %rs673, -65;
	and.b16  	%rs675, %rs674, 255;
	setp.lt.u16 	%p338, %rs675, 26;
	add.s16 	%rs676, %rs673, 32;
	selp.b16 	%rs677, %rs676, %rs673, %p338;
	and.b16  	%rs678, %rs677, 255;
	setp.ne.s16 	%p339, %rs678, 111;
	@%p339 bra 	$L__BB0_269;
	ld.global.u8 	%rs679, [%rd26+3];
	add.s16 	%rs680, %rs679, -65;
	and.b16  	%rs681, %rs680, 255;
	setp.lt.u16 	%p340, %rs681, 26;
	add.s16 	%rs682, %rs679, 32;
	selp.b16 	%rs683, %rs682, %rs679, %p340;
	and.b16  	%rs684, %rs683, 255;
	setp.ne.s16 	%p341, %rs684, 114;
	@%p341 bra 	$L__BB0_269;
	ld.global.u8 	%rs685, [%rd26+4];
	add.s16 	%rs686, %rs685, -65;
	and.b16  	%rs687, %rs686, 255;
	setp.lt.u16 	%p342, %rs687, 26;
	add.s16 	%rs688, %rs685, 32;
	selp.b16 	%rs689, %rs688, %rs685, %p342;
	and.b16  	%rs690, %rs689, 255;
	setp.ne.s16 	%p343, %rs690, 32;
	@%p343 bra 	$L__BB0_269;
	ld.global.u8 	%rs691, [%rd26+5];
	add.s16 	%rs692, %rs691, -65;
	and.b16  	%rs693, %rs692, 255;
	setp.lt.u16 	%p344, %rs693, 26;
	add.s16 	%rs694, %rs691, 32;
	selp.b16 	%rs695, %rs694, %rs691, %p344;
	and.b16  	%rs696, %rs695, 255;
	setp.eq.s16 	%p345, %rs696, 39;
	mov.b32 	%r494, 3;
	@%p345 bra 	$L__BB0_927;
$L__BB0_269:
	add.s32 	%r425, %r425, 1;
	setp.ne.s32 	%p346, %r425, %r9;
	@%p346 bra 	$L__BB0_263;
$L__BB0_270:
	setp.lt.u32 	%p347, %r2, 8;
	@%p347 bra 	$L__BB0_281;
	mov.b32 	%r426, 0;
$L__BB0_272:
	cvt.u64.u32 	%rd125, %r426;
	add.s64 	%rd27, %rd1, %rd125;
	ld.global.u8 	%rs697, [%rd27];
	add.s16 	%rs698, %rs697, -65;
	and.b16  	%rs699, %rs698, 255;
	setp.lt.u16 	%p348, %rs699, 26;
	add.s16 	%rs700, %rs697, 32;
	selp.b16 	%rs701, %rs700, %rs697, %p348;
	and.b16  	%rs702, %rs701, 255;
	setp.ne.s16 	%p349, %rs702, 39;
	@%p349 bra 	$L__BB0_280;
	ld.global.u8 	%rs703, [%rd27+1];
	add.s16 	%rs704, %rs703, -65;
	and.b16  	%rs705, %rs704, 255;
	setp.lt.u16 	%p350, %rs705, 26;
	add.s16 	%rs706, %rs703, 32;
	selp.b16 	%rs707, %rs706, %rs703, %p350;
	and.b16  	%rs708, %rs707, 255;
	setp.ne.s16 	%p351, %rs708, 32;
	@%p351 bra 	$L__BB0_280;
	ld.global.u8 	%rs709, [%rd27+2];
	add.s16 	%rs710, %rs709, -65;
	and.b16  	%rs711, %rs710, 255;
	setp.lt.u16 	%p352, %rs711, 26;
	add.s16 	%rs712, %rs709, 32;
	selp.b16 	%rs713, %rs712, %rs709, %p352;
	and.b16  	%rs714, %rs713, 255;
	setp.ne.s16 	%p353, %rs714, 111;
	@%p353 bra 	$L__BB0_280;
	ld.global.u8 	%rs715, [%rd27+3];
	add.s16 	%rs716, %rs715, -65;
	and.b16  	%rs717, %rs716, 255;
	setp.lt.u16 	%p354, %rs717, 26;
	add.s16 	%rs718, %rs715, 32;
	selp.b16 	%rs719, %rs718, %rs715, %p354;
	and.b16  	%rs720, %rs719, 255;
	setp.ne.s16 	%p355, %rs720, 114;
	@%p355 bra 	$L__BB0_280;
	ld.global.u8 	%rs721, [%rd27+4];
	add.s16 	%rs722, %rs721, -65;
	and.b16  	%rs723, %rs722, 255;
	setp.lt.u16 	%p356, %rs723, 26;
	add.s16 	%rs724, %rs721, 32;
	selp.b16 	%rs725, %rs724, %rs721, %p356;
	and.b16  	%rs726, %rs725, 255;
	setp.ne.s16 	%p357, %rs726, 32;
	@%p357 bra 	$L__BB0_280;
	ld.global.u8 	%rs727, [%rd27+5];
	add.s16 	%rs728, %rs727, -65;
	and.b16  	%rs729, %rs728, 255;
	setp.lt.u16 	%p358, %rs729, 26;
	add.s16 	%rs730, %rs727, 32;
	selp.b16 	%rs731, %rs730, %rs727, %p358;
	and.b16  	%rs732, %rs731, 255;
	setp.ne.s16 	%p359, %rs732, 49;
	@%p359 bra 	$L__BB0_280;
	ld.global.u8 	%rs733, [%rd27+6];
	add.s16 	%rs734, %rs733, -65;
	and.b16  	%rs735, %rs734, 255;
	setp.lt.u16 	%p360, %rs735, 26;
	add.s16 	%rs736, %rs733, 32;
	selp.b16 	%rs737, %rs736, %rs733, %p360;
	and.b16  	%rs738, %rs737, 255;
	setp.ne.s16 	%p361, %rs738, 61;
	@%p361 bra 	$L__BB0_280;
	ld.global.u8 	%rs739, [%rd27+7];
	add.s16 	%rs740, %rs739, -65;
	and.b16  	%rs741, %rs740, 255;
	setp.lt.u16 	%p362, %rs741, 26;
	add.s16 	%rs742, %rs739, 32;
	selp.b16 	%rs743, %rs742, %rs739, %p362;
	and.b16  	%rs744, %rs743, 255;
	setp.eq.s16 	%p363, %rs744, 49;
	mov.b32 	%r494, 3;
	@%p363 bra 	$L__BB0_927;
$L__BB0_280:
	add.s32 	%r426, %r426, 1;
	setp.ne.s32 	%p364, %r426, %r10;
	@%p364 bra 	$L__BB0_272;
$L__BB0_281:
	setp.lt.u32 	%p365, %r2, 6;
	@%p365 bra 	$L__BB0_290;
	mov.b32 	%r427, 0;
$L__BB0_283:
	cvt.u64.u32 	%rd126, %r427;
	add.s64 	%rd28, %rd1, %rd126;
	ld.global.u8 	%rs745, [%rd28];
	add.s16 	%rs746, %rs745, -65;
	and.b16  	%rs747, %rs746, 255;
	setp.lt.u16 	%p366, %rs747, 26;
	add.s16 	%rs748, %rs745, 32;
	selp.b16 	%rs749, %rs748, %rs745, %p366;
	and.b16  	%rs750, %rs749, 255;
	setp.ne.s16 	%p367, %rs750, 34;
	@%p367 bra 	$L__BB0_289;
	ld.global.u8 	%rs751, [%rd28+1];
	add.s16 	%rs752, %rs751, -65;
	and.b16  	%rs753, %rs752, 255;
	setp.lt.u16 	%p368, %rs753, 26;
	add.s16 	%rs754, %rs751, 32;
	selp.b16 	%rs755, %rs754, %rs751, %p368;
	and.b16  	%rs756, %rs755, 255;
	setp.ne.s16 	%p369, %rs756, 32;
	@%p369 bra 	$L__BB0_289;
	ld.global.u8 	%rs757, [%rd28+2];
	add.s16 	%rs758, %rs757, -65;
	and.b16  	%rs759, %rs758, 255;
	setp.lt.u16 	%p370, %rs759, 26;
	add.s16 	%rs760, %rs757, 32;
	selp.b16 	%rs761, %rs760, %rs757, %p370;
	and.b16  	%rs762, %rs761, 255;
	setp.ne.s16 	%p371, %rs762, 111;
	@%p371 bra 	$L__BB0_289;
	ld.global.u8 	%rs763, [%rd28+3];
	add.s16 	%rs764, %rs763, -65;
	and.b16  	%rs765, %rs764, 255;
	setp.lt.u16 	%p372, %rs765, 26;
	add.s16 	%rs766, %rs763, 32;
	selp.b16 	%rs767, %rs766, %rs763, %p372;
	and.b16  	%rs768, %rs767, 255;
	setp.ne.s16 	%p373, %rs768, 114;
	@%p373 bra 	$L__BB0_289;
	ld.global.u8 	%rs769, [%rd28+4];
	add.s16 	%rs770, %rs769, -65;
	and.b16  	%rs771, %rs770, 255;
	setp.lt.u16 	%p374, %rs771, 26;
	add.s16 	%rs772, %rs769, 32;
	selp.b16 	%rs773, %rs772, %rs769, %p374;
	and.b16  	%rs774, %rs773, 255;
	setp.ne.s16 	%p375, %rs774, 32;
	@%p375 bra 	$L__BB0_289;
	ld.global.u8 	%rs775, [%rd28+5];
	add.s16 	%rs776, %rs775, -65;
	and.b16  	%rs777, %rs776, 255;
	setp.lt.u16 	%p376, %rs777, 26;
	add.s16 	%rs778, %rs775, 32;
	selp.b16 	%rs779, %rs778, %rs775, %p376;
	and.b16  	%rs780, %rs779, 255;
	setp.eq.s16 	%p377, %rs780, 34;
	mov.b32 	%r494, 3;
	@%p377 bra 	$L__BB0_927;
$L__BB0_289:
	add.s32 	%r427, %r427, 1;
	setp.ne.s32 	%p378, %r427, %r9;
	@%p378 bra 	$L__BB0_283;
$L__BB0_290:
	setp.lt.u32 	%p379, %r2, 5;
	@%p379 bra 	$L__BB0_298;
	mov.b32 	%r428, 0;
$L__BB0_292:
	cvt.u64.u32 	%rd127, %r428;
	add.s64 	%rd29, %rd1, %rd127;
	ld.global.u8 	%rs781, [%rd29];
	add.s16 	%rs782, %rs781, -65;
	and.b16  	%rs783, %rs782, 255;
	setp.lt.u16 	%p380, %rs783, 26;
	add.s16 	%rs784, %rs781, 32;
	selp.b16 	%rs785, %rs784, %rs781, %p380;
	and.b16  	%rs786, %rs785, 255;
	setp.ne.s16 	%p381, %rs786, 49;
	@%p381 bra 	$L__BB0_297;
	ld.global.u8 	%rs787, [%rd29+1];
	add.s16 	%rs788, %rs787, -65;
	and.b16  	%rs789, %rs788, 255;
	setp.lt.u16 	%p382, %rs789, 26;
	add.s16 	%rs790, %rs787, 32;
	selp.b16 	%rs791, %rs790, %rs787, %p382;
	and.b16  	%rs792, %rs791, 255;
	setp.ne.s16 	%p383, %rs792, 61;
	@%p383 bra 	$L__BB0_297;
	ld.global.u8 	%rs793, [%rd29+2];
	add.s16 	%rs794, %rs793, -65;
	and.b16  	%rs795, %rs794, 255;
	setp.lt.u16 	%p384, %rs795, 26;
	add.s16 	%rs796, %rs793, 32;
	selp.b16 	%rs797, %rs796, %rs793, %p384;
	and.b16  	%rs798, %rs797, 255;
	setp.ne.s16 	%p385, %rs798, 49;
	@%p385 bra 	$L__BB0_297;
	ld.global.u8 	%rs799, [%rd29+3];
	add.s16 	%rs800, %rs799, -65;
	and.b16  	%rs801, %rs800, 255;
	setp.lt.u16 	%p386, %rs801, 26;
	add.s16 	%rs802, %rs799, 32;
	selp.b16 	%rs803, %rs802, %rs799, %p386;
	and.b16  	%rs804, %rs803, 255;
	setp.ne.s16 	%p387, %rs804, 45;
	@%p387 bra 	$L__BB0_297;
	ld.global.u8 	%rs805, [%rd29+4];
	add.s16 	%rs806, %rs805, -65;
	and.b16  	%rs807, %rs806, 255;
	setp.lt.u16 	%p388, %rs807, 26;
	add.s16 	%rs808, %rs805, 32;
	selp.b16 	%rs809, %rs808, %rs805, %p388;
	and.b16  	%rs810, %rs809, 255;
	setp.eq.s16 	%p389, %rs810, 45;
	mov.b32 	%r494, 3;
	@%p389 bra 	$L__BB0_927;
$L__BB0_297:
	add.s32 	%r428, %r428, 1;
	setp.ne.s32 	%p390, %r428, %r6;
	@%p390 bra 	$L__BB0_292;
$L__BB0_298:
	setp.lt.u32 	%p391, %r2, 4;
	@%p391 bra 	$L__BB0_305;
	mov.b32 	%r429, 0;
$L__BB0_300:
	cvt.u64.u32 	%rd128, %r429;
	add.s64 	%rd30, %rd1, %rd128;
	ld.global.u8 	%rs811, [%rd30];
	add.s16 	%rs812, %rs811, -65;
	and.b16  	%rs813, %rs812, 255;
	setp.lt.u16 	%p392, %rs813, 26;
	add.s16 	%rs814, %rs811, 32;
	selp.b16 	%rs815, %rs814, %rs811, %p392;
	and.b16  	%rs816, %rs815, 255;
	setp.ne.s16 	%p393, %rs816, 39;
	@%p393 bra 	$L__BB0_304;
	ld.global.u8 	%rs817, [%rd30+1];
	add.s16 	%rs818, %rs817, -65;
	and.b16  	%rs819, %rs818, 255;
	setp.lt.u16 	%p394, %rs819, 26;
	add.s16 	%rs820, %rs817, 32;
	selp.b16 	%rs821, %rs820, %rs817, %p394;
	and.b16  	%rs822, %rs821, 255;
	setp.ne.s16 	%p395, %rs822, 32;
	@%p395 bra 	$L__BB0_304;
	ld.global.u8 	%rs823, [%rd30+2];
	add.s16 	%rs824, %rs823, -65;
	and.b16  	%rs825, %rs824, 255;
	setp.lt.u16 	%p396, %rs825, 26;
	add.s16 	%rs826, %rs823, 32;
	selp.b16 	%rs827, %rs826, %rs823, %p396;
	and.b16  	%rs828, %rs827, 255;
	setp.ne.s16 	%p397, %rs828, 45;
	@%p397 bra 	$L__BB0_304;
	ld.global.u8 	%rs829, [%rd30+3];
	add.s16 	%rs830, %rs829, -65;
	and.b16  	%rs831, %rs830, 255;
	setp.lt.u16 	%p398, %rs831, 26;
	add.s16 	%rs832, %rs829, 32;
	selp.b16 	%rs833, %rs832, %rs829, %p398;
	and.b16  	%rs834, %rs833, 255;
	setp.eq.s16 	%p399, %rs834, 45;
	mov.b32 	%r494, 3;
	@%p399 bra 	$L__BB0_927;
$L__BB0_304:
	add.s32 	%r429, %r429, 1;
	setp.ne.s32 	%p400, %r429, %r12;
	@%p400 bra 	$L__BB0_300;
$L__BB0_305:
	setp.lt.u32 	%p401, %r2, 7;
	@%p401 bra 	$L__BB0_315;
	mov.b32 	%r430, 0;
$L__BB0_307:
	cvt.u64.u32 	%rd129, %r430;
	add.s64 	%rd31, %rd1, %rd129;
	ld.global.u8 	%rs835, [%rd31];
	add.s16 	%rs836, %rs835, -65;
	and.b16  	%rs837, %rs836, 255;
	setp.lt.u16 	%p402, %rs837, 26;
	add.s16 	%rs838, %rs835, 32;
	selp.b16 	%rs839, %rs838, %rs835, %p402;
	and.b16  	%rs840, %rs839, 255;
	setp.ne.s16 	%p403, %rs840, 39;
	@%p403 bra 	$L__BB0_314;
	ld.global.u8 	%rs841, [%rd31+1];
	add.s16 	%rs842, %rs841, -65;
	and.b16  	%rs843, %rs842, 255;
	setp.lt.u16 	%p404, %rs843, 26;
	add.s16 	%rs844, %rs841, 32;
	selp.b16 	%rs845, %rs844, %rs841, %p404;
	and.b16  	%rs846, %rs845, 255;
	setp.ne.s16 	%p405, %rs846, 59;
	@%p405 bra 	$L__BB0_314;
	ld.global.u8 	%rs847, [%rd31+2];
	add.s16 	%rs848, %rs847, -65;
	and.b16  	%rs849, %rs848, 255;
	setp.lt.u16 	%p406, %rs849, 26;
	add.s16 	%rs850, %rs847, 32;
	selp.b16 	%rs851, %rs850, %rs847, %p406;
	and.b16  	%rs852, %rs851, 255;
	setp.ne.s16 	%p407, %rs852, 32;
	@%p407 bra 	$L__BB0_314;
	ld.global.u8 	%rs853, [%rd31+3];
	add.s16 	%rs854, %rs853, -65;
	and.b16  	%rs855, %rs854, 255;
	setp.lt.u16 	%p408, %rs855, 26;
	add.s16 	%rs856, %rs853, 32;
	selp.b16 	%rs857, %rs856, %rs853, %p408;
	and.b16  	%rs858, %rs857, 255;
	setp.ne.s16 	%p409, %rs858, 100;
	@%p409 bra 	$L__BB0_314;
	ld.global.u8 	%rs859, [%rd31+4];
	add.s16 	%rs860, %rs859, -65;
	and.b16  	%rs861, %rs860, 255;
	setp.lt.u16 	%p410, %rs861, 26;
	add.s16 	%rs862, %rs859, 32;
	selp.b16 	%rs863, %rs862, %rs859, %p410;
	and.b16  	%rs864, %rs863, 255;
	setp.ne.s16 	%p411, %rs864, 114;
	@%p411 bra 	$L__BB0_314;
	ld.global.u8 	%rs865, [%rd31+5];
	add.s16 	%rs866, %rs865, -65;
	and.b16  	%rs867, %rs866, 255;
	setp.lt.u16 	%p412, %rs867, 26;
	add.s16 	%rs868, %rs865, 32;
	selp.b16 	%rs869, %rs868, %rs865, %p412;
	and.b16  	%rs870, %rs869, 255;
	setp.ne.s16 	%p413, %rs870, 111;
	@%p413 bra 	$L__BB0_314;
	ld.global.u8 	%rs871, [%rd31+6];
	add.s16 	%rs872, %rs871, -65;
	and.b16  	%rs873, %rs872, 255;
	setp.lt.u16 	%p414, %rs873, 26;
	add.s16 	%rs874, %rs871, 32;
	selp.b16 	%rs875, %rs874, %rs871, %p414;
	and.b16  	%rs876, %rs875, 255;
	setp.eq.s16 	%p415, %rs876, 112;
	mov.b32 	%r494, 3;
	@%p415 bra 	$L__BB0_927;
$L__BB0_314:
	add.s32 	%r430, %r430, 1;
	setp.ne.s32 	%p416, %r430, %r5;
	@%p416 bra 	$L__BB0_307;
$L__BB0_315:
	setp.lt.u32 	%p417, %r2, 12;
	@%p417 bra 	$L__BB0_330;
	mov.b32 	%r431, 0;
$L__BB0_317:
	cvt.u64.u32 	%rd130, %r431;
	add.s64 	%rd32, %rd1, %rd130;
	ld.global.u8 	%rs877, [%rd32];
	add.s16 	%rs878, %rs877, -65;
	and.b16  	%rs879, %rs878, 255;
	setp.lt.u16 	%p418, %rs879, 26;
	add.s16 	%rs880, %rs877, 32;
	selp.b16 	%rs881, %rs880, %rs877, %p418;
	and.b16  	%rs882, %rs881, 255;
	setp.ne.s16 	%p419, %rs882, 117;
	@%p419 bra 	$L__BB0_329;
	ld.global.u8 	%rs883, [%rd32+1];
	add.s16 	%rs884, %rs883, -65;
	and.b16  	%rs885, %rs884, 255;
	setp.lt.u16 	%p420, %rs885, 26;
	add.s16 	%rs886, %rs883, 32;
	selp.b16 	%rs887, %rs886, %rs883, %p420;
	and.b16  	%rs888, %rs887, 255;
	setp.ne.s16 	%p421, %rs888, 110;
	@%p421 bra 	$L__BB0_329;
	ld.global.u8 	%rs889, [%rd32+2];
	add.s16 	%rs890, %rs889, -65;
	and.b16  	%rs891, %rs890, 255;
	setp.lt.u16 	%p422, %rs891, 26;
	add.s16 	%rs892, %rs889, 32;
	selp.b16 	%rs893, %rs892, %rs889, %p422;
	and.b16  	%rs894, %rs893, 255;
	setp.ne.s16 	%p423, %rs894, 105;
	@%p423 bra 	$L__BB0_329;
	ld.global.u8 	%rs895, [%rd32+3];
	add.s16 	%rs896, %rs895, -65;
	and.b16  	%rs897, %rs896, 255;
	setp.lt.u16 	%p424, %rs897, 26;
	add.s16 	%rs898, %rs895, 32;
	selp.b16 	%rs899, %rs898, %rs895, %p424;
	and.b16  	%rs900, %rs899, 255;
	setp.ne.s16 	%p425, %rs900, 111;
	@%p425 bra 	$L__BB0_329;
	ld.global.u8 	%rs901, [%rd32+4];
	add.s16 	%rs902, %rs901, -65;
	and.b16  	%rs903, %rs902, 255;
	setp.lt.u16 	%p426, %rs903, 26;
	add.s16 	%rs904, %rs901, 32;
	selp.b16 	%rs905, %rs904, %rs901, %p426;
	and.b16  	%rs906, %rs905, 255;
	setp.ne.s16 	%p427, %rs906, 110;
	@%p427 bra 	$L__BB0_329;
	ld.global.u8 	%rs907, [%rd32+5];
	add.s16 	%rs908, %rs907, -65;
	and.b16  	%rs909, %rs908, 255;
	setp.lt.u16 	%p428, %rs909, 26;
	add.s16 	%rs910, %rs907, 32;
	selp.b16 	%rs911, %rs910, %rs907, %p428;
	and.b16  	%rs912, %rs911, 255;
	setp.ne.s16 	%p429, %rs912, 32;
	@%p429 bra 	$L__BB0_329;
	ld.global.u8 	%rs913, [%rd32+6];
	add.s16 	%rs914, %rs913, -65;
	and.b16  	%rs915, %rs914, 255;
	setp.lt.u16 	%p430, %rs915, 26;
	add.s16 	%rs916, %rs913, 32;
	selp.b16 	%rs917, %rs916, %rs913, %p430;
	and.b16  	%rs918, %rs917, 255;
	setp.ne.s16 	%p431, %rs918, 115;
	@%p431 bra 	$L__BB0_329;
	ld.global.u8 	%rs919, [%rd32+7];
	add.s16 	%rs920, %rs919, -65;
	and.b16  	%rs921, %rs920, 255;
	setp.lt.u16 	%p432, %rs921, 26;
	add.s16 	%rs922, %rs919, 32;
	selp.b16 	%rs923, %rs922, %rs919, %p432;
	and.b16  	%rs924, %rs923, 255;
	setp.ne.s16 	%p433, %rs924, 101;
	@%p433 bra 	$L__BB0_329;
	ld.global.u8 	%rs925, [%rd32+8];
	add.s16 	%rs926, %rs925, -65;
	and.b16  	%rs927, %rs926, 255;
	setp.lt.u16 	%p434, %rs927, 26;
	add.s16 	%rs928, %rs925, 32;
	selp.b16 	%rs929, %rs928, %rs925, %p434;
	and.b16  	%rs930, %rs929, 255;
	setp.ne.s16 	%p435, %rs930, 108;
	@%p435 bra 	$L__BB0_329;
	ld.global.u8 	%rs931, [%rd32+9];
	add.s16 	%rs932, %rs931, -65;
	and.b16  	%rs933, %rs932, 255;
	setp.lt.u16 	%p436, %rs933, 26;
	add.s16 	%rs934, %rs931, 32;
	selp.b16 	%rs935, %rs934, %rs931, %p436;
	and.b16  	%rs936, %rs935, 255;
	setp.ne.s16 	%p437, %rs936, 101;
	@%p437 bra 	$L__BB0_329;
	ld.global.u8 	%rs937, [%rd32+10];
	add.s16 	%rs938, %rs937, -65;
	and.b16  	%rs939, %rs938, 255;
	setp.lt.u16 	%p438, %rs939, 26;
	add.s16 	%rs940, %rs937, 32;
	selp.b16 	%rs941, %rs940, %rs937, %p438;
	and.b16  	%rs942, %rs941, 255;
	setp.ne.s16 	%p439, %rs942, 99;
	@%p439 bra 	$L__BB0_329;
	ld.global.u8 	%rs943, [%rd32+11];
	add.s16 	%rs944, %rs943, -65;
	and.b16  	%rs945, %rs944, 255;
	setp.lt.u16 	%p440, %rs945, 26;
	add.s16 	%rs946, %rs943, 32;
	selp.b16 	%rs947, %rs946, %rs943, %p440;
	and.b16  	%rs948, %rs947, 255;
	setp.eq.s16 	%p441, %rs948, 116;
	mov.b32 	%r494, 3;
	@%p441 bra 	$L__BB0_927;
$L__BB0_329:
	add.s32 	%r431, %r431, 1;
	setp.ne.s32 	%p442, %r431, %r11;
	@%p442 bra 	$L__BB0_317;
$L__BB0_330:
	setp.lt.u32 	%p443, %r2, 16;
	@%p443 bra 	$L__BB0_349;
	mov.b32 	%r432, 0;
	add.s32 	%r275, %r2, -16;
$L__BB0_332:
	mov.u32 	%r78, %r432;
	cvt.u64.u32 	%rd131, %r78;
	add.s64 	%rd33, %rd1, %rd131;
	ld.global.u8 	%rs949, [%rd33];
	add.s16 	%rs950, %rs949, -65;
	and.b16  	%rs951, %rs950, 255;
	setp.lt.u16 	%p444, %rs951, 26;
	add.s16 	%rs952, %rs949, 32;
	selp.b16 	%rs953, %rs952, %rs949, %p444;
	and.b16  	%rs954, %rs953, 255;
	setp.ne.s16 	%p445, %rs954, 117;
	@%p445 bra 	$L__BB0_348;
	ld.global.u8 	%rs955, [%rd33+1];
	add.s16 	%rs956, %rs955, -65;
	and.b16  	%rs957, %rs956, 255;
	setp.lt.u16 	%p446, %rs957, 26;
	add.s16 	%rs958, %rs955, 32;
	selp.b16 	%rs959, %rs958, %rs955, %p446;
	and.b16  	%rs960, %rs959, 255;
	setp.ne.s16 	%p447, %rs960, 110;
	@%p447 bra 	$L__BB0_348;
	ld.global.u8 	%rs961, [%rd33+2];
	add.s16 	%rs962, %rs961, -65;
	and.b16  	%rs963, %rs962, 255;
	setp.lt.u16 	%p448, %rs963, 26;
	add.s16 	%rs964, %rs961, 32;
	selp.b16 	%rs965, %rs964, %rs961, %p448;
	and.b16  	%rs966, %rs965, 255;
	setp.ne.s16 	%p449, %rs966, 105;
	@%p449 bra 	$L__BB0_348;
	ld.global.u8 	%rs967, [%rd33+3];
	add.s16 	%rs968, %rs967, -65;
	and.b16  	%rs969, %rs968, 255;
	setp.lt.u16 	%p450, %rs969, 26;
	add.s16 	%rs970, %rs967, 32;
	selp.b16 	%rs971, %rs970, %rs967, %p450;
	and.b16  	%rs972, %rs971, 255;
	setp.ne.s16 	%p451, %rs972, 111;
	@%p451 bra 	$L__BB0_348;
	ld.global.u8 	%rs973, [%rd33+4];
	add.s16 	%rs974, %rs973, -65;
	and.b16  	%rs975, %rs974, 255;
	setp.lt.u16 	%p452, %rs975, 26;
	add.s16 	%rs976, %rs973, 32;
	selp.b16 	%rs977, %rs976, %rs973, %p452;
	and.b16  	%rs978, %rs977, 255;
	setp.ne.s16 	%p453, %rs978, 110;
	@%p453 bra 	$L__BB0_348;
	ld.global.u8 	%rs979, [%rd33+5];
	add.s16 	%rs980, %rs979, -65;
	and.b16  	%rs981, %rs980, 255;
	setp.lt.u16 	%p454, %rs981, 26;
	add.s16 	%rs982, %rs979, 32;
	selp.b16 	%rs983, %rs982, %rs979, %p454;
	and.b16  	%rs984, %rs983, 255;
	setp.ne.s16 	%p455, %rs984, 32;
	@%p455 bra 	$L__BB0_348;
	ld.global.u8 	%rs985, [%rd33+6];
	add.s16 	%rs986, %rs985, -65;
	and.b16  	%rs987, %rs986, 255;
	setp.lt.u16 	%p456, %rs987, 26;
	add.s16 	%rs988, %rs985, 32;
	selp.b16 	%rs989, %rs988, %rs985, %p456;
	and.b16  	%rs990, %rs989, 255;
	setp.ne.s16 	%p457, %rs990, 97;
	@%p457 bra 	$L__BB0_348;
	ld.global.u8 	%rs991, [%rd33+7];
	add.s16 	%rs992, %rs991, -65;
	and.b16  	%rs993, %rs992, 255;
	setp.lt.u16 	%p458, %rs993, 26;
	add.s16 	%rs994, %rs991, 32;
	selp.b16 	%rs995, %rs994, %rs991, %p458;
	and.b16  	%rs996, %rs995, 255;
	setp.ne.s16 	%p459, %rs996, 108;
	@%p459 bra 	$L__BB0_348;
	ld.global.u8 	%rs997, [%rd33+8];
	add.s16 	%rs998, %rs997, -65;
	and.b16  	%rs999, %rs998, 255;
	setp.lt.u16 	%p460, %rs999, 26;
	add.s16 	%rs1000, %rs997, 32;
	selp.b16 	%rs1001, %rs1000, %rs997, %p460;
	and.b16  	%rs1002, %rs1001, 255;
	setp.ne.s16 	%p461, %rs1002, 108;
	@%p461 bra 	$L__BB0_348;
	ld.global.u8 	%rs1003, [%rd33+9];
	add.s16 	%rs1004, %rs1003, -65;
	and.b16  	%rs1005, %rs1004, 255;
	setp.lt.u16 	%p462, %rs1005, 26;
	add.s16 	%rs1006, %rs1003, 32;
	selp.b16 	%rs1007, %rs1006, %rs1003, %p462;
	and.b16  	%rs1008, %rs1007, 255;
	setp.ne.s16 	%p463, %rs1008, 32;
	@%p463 bra 	$L__BB0_348;
	ld.global.u8 	%rs1009, [%rd33+10];
	add.s16 	%rs1010, %rs1009, -65;
	and.b16  	%rs1011, %rs1010, 255;
	setp.lt.u16 	%p464, %rs1011, 26;
	add.s16 	%rs1012, %rs1009, 32;
	selp.b16 	%rs1013, %rs1012, %rs1009, %p464;
	and.b16  	%rs1014, %rs1013, 255;
	setp.ne.s16 	%p465, %rs1014, 115;
	@%p465 bra 	$L__BB0_348;
	ld.global.u8 	%rs1015, [%rd33+11];
	add.s16 	%rs1016, %rs1015, -65;
	and.b16  	%rs1017, %rs1016, 255;
	setp.lt.u16 	%p466, %rs1017, 26;
	add.s16 	%rs1018, %rs1015, 32;
	selp.b16 	%rs1019, %rs1018, %rs1015, %p466;
	and.b16  	%rs1020, %rs1019, 255;
	setp.ne.s16 	%p467, %rs1020, 101;
	@%p467 bra 	$L__BB0_348;
	ld.global.u8 	%rs1021, [%rd33+12];
	add.s16 	%rs1022, %rs1021, -65;
	and.b16  	%rs1023, %rs1022, 255;
	setp.lt.u16 	%p468, %rs1023, 26;
	add.s16 	%rs1024, %rs1021, 32;
	selp.b16 	%rs1025, %rs1024, %rs1021, %p468;
	and.b16  	%rs1026, %rs1025, 255;
	setp.ne.s16 	%p469, %rs1026, 108;
	@%p469 bra 	$L__BB0_348;
	ld.global.u8 	%rs1027, [%rd33+13];
	add.s16 	%rs1028, %rs1027, -65;
	and.b16  	%rs1029, %rs1028, 255;
	setp.lt.u16 	%p470, %rs1029, 26;
	add.s16 	%rs1030, %rs1027, 32;
	selp.b16 	%rs1031, %rs1030, %rs1027, %p470;
	and.b16  	%rs1032, %rs1031, 255;
	setp.ne.s16 	%p471, %rs1032, 101;
	@%p471 bra 	$L__BB0_348;
	ld.global.u8 	%rs1033, [%rd33+14];
	add.s16 	%rs1034, %rs1033, -65;
	and.b16  	%rs1035, %rs1034, 255;
	setp.lt.u16 	%p472, %rs1035, 26;
	add.s16 	%rs1036, %rs1033, 32;
	selp.b16 	%rs1037, %rs1036, %rs1033, %p472;
	and.b16  	%rs1038, %rs1037, 255;
	setp.ne.s16 	%p473, %rs1038, 99;
	@%p473 bra 	$L__BB0_348;
	ld.global.u8 	%rs1039, [%rd33+15];
	add.s16 	%rs1040, %rs1039, -65;
	and.b16  	%rs1041, %rs1040, 255;
	setp.lt.u16 	%p474, %rs1041, 26;
	add.s16 	%rs1042, %rs1039, 32;
	selp.b16 	%rs1043, %rs1042, %rs1039, %p474;
	and.b16  	%rs1044, %rs1043, 255;
	setp.eq.s16 	%p475, %rs1044, 116;
	mov.b32 	%r494, 3;
	@%p475 bra 	$L__BB0_927;
$L__BB0_348:
	add.s32 	%r432, %r78, 1;
	setp.ne.s32 	%p476, %r78, %r275;
	@%p476 bra 	$L__BB0_332;
$L__BB0_349:
	setp.lt.u32 	%p477, %r2, 13;
	@%p477 bra 	$L__BB0_365;
	mov.b32 	%r433, 0;
$L__BB0_351:
	cvt.u64.u32 	%rd132, %r433;
	add.s64 	%rd34, %rd1, %rd132;
	ld.global.u8 	%rs1045, [%rd34];
	add.s16 	%rs1046, %rs1045, -65;
	and.b16  	%rs1047, %rs1046, 255;
	setp.lt.u16 	%p478, %rs1047, 26;
	add.s16 	%rs1048, %rs1045, 32;
	selp.b16 	%rs1049, %rs1048, %rs1045, %p478;
	and.b16  	%rs1050, %rs1049, 255;
	setp.ne.s16 	%p479, %rs1050, 115;
	@%p479 bra 	$L__BB0_364;
	ld.global.u8 	%rs1051, [%rd34+1];
	add.s16 	%rs1052, %rs1051, -65;
	and.b16  	%rs1053, %rs1052, 255;
	setp.lt.u16 	%p480, %rs1053, 26;
	add.s16 	%rs1054, %rs1051, 32;
	selp.b16 	%rs1055, %rs1054, %rs1051, %p480;
	and.b16  	%rs1056, %rs1055, 255;
	setp.ne.s16 	%p481, %rs1056, 101;
	@%p481 bra 	$L__BB0_364;
	ld.global.u8 	%rs1057, [%rd34+2];
	add.s16 	%rs1058, %rs1057, -65;
	and.b16  	%rs1059, %rs1058, 255;
	setp.lt.u16 	%p482, %rs1059, 26;
	add.s16 	%rs1060, %rs1057, 32;
	selp.b16 	%rs1061, %rs1060, %rs1057, %p482;
	and.b16  	%rs1062, %rs1061, 255;
	setp.ne.s16 	%p483, %rs1062, 108;
	@%p483 bra 	$L__BB0_364;
	ld.global.u8 	%rs1063, [%rd34+3];
	add.s16 	%rs1064, %rs1063, -65;
	and.b16  	%rs1065, %rs1064, 255;
	setp.lt.u16 	%p484, %rs1065, 26;
	add.s16 	%rs1066, %rs1063, 32;
	selp.b16 	%rs1067, %rs1066, %rs1063, %p484;
	and.b16  	%rs1068, %rs1067, 255;
	setp.ne.s16 	%p485, %rs1068, 101;
	@%p485 bra 	$L__BB0_364;
	ld.global.u8 	%rs1069, [%rd34+4];
	add.s16 	%rs1070, %rs1069, -65;
	and.b16  	%rs1071, %rs1070, 255;
	setp.lt.u16 	%p486, %rs1071, 26;
	add.s16 	%rs1072, %rs1069, 32;
	selp.b16 	%rs1073, %rs1072, %rs1069, %p486;
	and.b16  	%rs1074, %rs1073, 255;
	setp.ne.s16 	%p487, %rs1074, 99;
	@%p487 bra 	$L__BB0_364;
	ld.global.u8 	%rs1075, [%rd34+5];
	add.s16 	%rs1076, %rs1075, -65;
	and.b16  	%rs1077, %rs1076, 255;
	setp.lt.u16 	%p488, %rs1077, 26;
	add.s16 	%rs1078, %rs1075, 32;
	selp.b16 	%rs1079, %rs1078, %rs1075, %p488;
	and.b16  	%rs1080, %rs1079, 255;
	setp.ne.s16 	%p489, %rs1080, 116;
	@%p489 bra 	$L__BB0_364;
	ld.global.u8 	%rs1081, [%rd34+6];
	add.s16 	%rs1082, %rs1081, -65;
	and.b16  	%rs1083, %rs1082, 255;
	setp.lt.u16 	%p490, %rs1083, 26;
	add.s16 	%rs1084, %rs1081, 32;
	selp.b16 	%rs1085, %rs1084, %rs1081, %p490;
	and.b16  	%rs1086, %rs1085, 255;
	setp.ne.s16 	%p491, %rs1086, 32;
	@%p491 bra 	$L__BB0_364;
	ld.global.u8 	%rs1087, [%rd34+7];
	add.s16 	%rs1088, %rs1087, -65;
	and.b16  	%rs1089, %rs1088, 255;
	setp.lt.u16 	%p492, %rs1089, 26;
	add.s16 	%rs1090, %rs1087, 32;
	selp.b16 	%rs1091, %rs1090, %rs1087, %p492;
	and.b16  	%rs1092, %rs1091, 255;
	setp.ne.s16 	%p493, %rs1092, 42;
	@%p493 bra 	$L__BB0_364;
	ld.global.u8 	%rs1093, [%rd34+8];
	add.s16 	%rs1094, %rs1093, -65;
	and.b16  	%rs1095, %rs1094, 255;
	setp.lt.u16 	%p494, %rs1095, 26;
	add.s16 	%rs1096, %rs1093, 32;
	selp.b16 	%rs1097, %rs1096, %rs1093, %p494;
	and.b16  	%rs1098, %rs1097, 255;
	setp.ne.s16 	%p495, %rs1098, 32;
	@%p495 bra 	$L__BB0_364;
	ld.global.u8 	%rs1099, [%rd34+9];
	add.s16 	%rs1100, %rs1099, -65;
	and.b16  	%rs1101, %rs1100, 255;
	setp.lt.u16 	%p496, %rs1101, 26;
	add.s16 	%rs1102, %rs1099, 32;
	selp.b16 	%rs1103, %rs1102, %rs1099, %p496;
	and.b16  	%rs1104, %rs1103, 255;
	setp.ne.s16 	%p497, %rs1104, 102;
	@%p497 bra 	$L__BB0_364;
	ld.global.u8 	%rs1105, [%rd34+10];
	add.s16 	%rs1106, %rs1105, -65;
	and.b16  	%rs1107, %rs1106, 255;
	setp.lt.u16 	%p498, %rs1107, 26;
	add.s16 	%rs1108, %rs1105, 32;
	selp.b16 	%rs1109, %rs1108, %rs1105, %p498;
	and.b16  	%rs1110, %rs1109, 255;
	setp.ne.s16 	%p499, %rs1110, 114;
	@%p499 bra 	$L__BB0_364;
	ld.global.u8 	%rs1111, [%rd34+11];
	add.s16 	%rs1112, %rs1111, -65;
	and.b16  	%rs1113, %rs1112, 255;
	setp.lt.u16 	%p500, %rs1113, 26;
	add.s16 	%rs1114, %rs1111, 32;
	selp.b16 	%rs1115, %rs1114, %rs1111, %p500;
	and.b16  	%rs1116, %rs1115, 255;
	setp.ne.s16 	%p501, %rs1116, 111;
	@%p501 bra 	$L__BB0_364;
	ld.global.u8 	%rs1117, [%rd34+12];
	add.s16 	%rs1118, %rs1117, -65;
	and.b16  	%rs1119, %rs1118, 255;
	setp.lt.u16 	%p502, %rs1119, 26;
	add.s16 	%rs1120, %rs1117, 32;
	selp.b16 	%rs1121, %rs1120, %rs1117, %p502;
	and.b16  	%rs1122, %rs1121, 255;
	setp.eq.s16 	%p503, %rs1122, 109;
	mov.b32 	%r494, 3;
	@%p503 bra 	$L__BB0_927;
$L__BB0_364:
	add.s32 	%r433, %r433, 1;
	setp.ne.s32 	%p504, %r433, %r13;
	@%p504 bra 	$L__BB0_351;
$L__BB0_365:
	setp.lt.u32 	%p505, %r2, 11;
	@%p505 bra 	$L__BB0_392;
	mov.b32 	%r434, 0;
$L__BB0_367:
	cvt.u64.u32 	%rd133, %r434;
	add.s64 	%rd35, %rd1, %rd133;
	ld.global.u8 	%rs1123, [%rd35];
	add.s16 	%rs1124, %rs1123, -65;
	and.b16  	%rs1125, %rs1124, 255;
	setp.lt.u16 	%p506, %rs1125, 26;
	add.s16 	%rs1126, %rs1123, 32;
	selp.b16 	%rs1127, %rs1126, %rs1123, %p506;
	and.b16  	%rs1128, %rs1127, 255;
	setp.ne.s16 	%p507, %rs1128, 105;
	@%p507 bra 	$L__BB0_378;
	ld.global.u8 	%rs1129, [%rd35+1];
	add.s16 	%rs1130, %rs1129, -65;
	and.b16  	%rs1131, %rs1130, 255;
	setp.lt.u16 	%p508, %rs1131, 26;
	add.s16 	%rs1132, %rs1129, 32;
	selp.b16 	%rs1133, %rs1132, %rs1129, %p508;
	and.b16  	%rs1134, %rs1133, 255;
	setp.ne.s16 	%p509, %rs1134, 110;
	@%p509 bra 	$L__BB0_378;
	ld.global.u8 	%rs1135, [%rd35+2];
	add.s16 	%rs1136, %rs1135, -65;
	and.b16  	%rs1137, %rs1136, 255;
	setp.lt.u16 	%p510, %rs1137, 26;
	add.s16 	%rs1138, %rs1135, 32;
	selp.b16 	%rs1139, %rs1138, %rs1135, %p510;
	and.b16  	%rs1140, %rs1139, 255;
	setp.ne.s16 	%p511, %rs1140, 115;
	@%p511 bra 	$L__BB0_378;
	ld.global.u8 	%rs1141, [%rd35+3];
	add.s16 	%rs1142, %rs1141, -65;
	and.b16  	%rs1143, %rs1142, 255;
	setp.lt.u16 	%p512, %rs1143, 26;
	add.s16 	%rs1144, %rs1141, 32;
	selp.b16 	%rs1145, %rs1144, %rs1141, %p512;
	and.b16  	%rs1146, %rs1145, 255;
	setp.ne.s16 	%p513, %rs1146, 101;
	@%p513 bra 	$L__BB0_378;
	ld.global.u8 	%rs1147, [%rd35+4];
	add.s16 	%rs1148, %rs1147, -65;
	and.b16  	%rs1149, %rs1148, 255;
	setp.lt.u16 	%p514, %rs1149, 26;
	add.s16 	%rs1150, %rs1147, 32;
	selp.b16 	%rs1151, %rs1150, %rs1147, %p514;
	and.b16  	%rs1152, %rs1151, 255;
	setp.ne.s16 	%p515, %rs1152, 114;
	@%p515 bra 	$L__BB0_378;
	ld.global.u8 	%rs1153, [%rd35+5];
	add.s16 	%rs1154, %rs1153, -65;
	and.b16  	%rs1155, %rs1154, 255;
	setp.lt.u16 	%p516, %rs1155, 26;
	add.s16 	%rs1156, %rs1153, 32;
	selp.b16 	%rs1157, %rs1156, %rs1153, %p516;
	and.b16  	%rs1158, %rs1157, 255;
	setp.ne.s16 	%p517, %rs1158, 116;
	@%p517 bra 	$L__BB0_378;
	ld.global.u8 	%rs1159, [%rd35+6];
	add.s16 	%rs1160, %rs1159, -65;
	and.b16  	%rs1161, %rs1160, 255;
	setp.lt.u16 	%p518, %rs1161, 26;
	add.s16 	%rs1162, %rs1159, 32;
	selp.b16 	%rs1163, %rs1162, %rs1159, %p518;
	and.b16  	%rs1164, %rs1163, 255;
	setp.ne.s16 	%p519, %rs1164, 32;
	@%p519 bra 	$L__BB0_378;
	ld.global.u8 	%rs1165, [%rd35+7];
	add.s16 	%rs1166, %rs1165, -65;
	and.b16  	%rs1167, %rs1166, 255;
	setp.lt.u16 	%p520, %rs1167, 26;
	add.s16 	%rs1168, %rs1165, 32;
	selp.b16 	%rs1169, %rs1168, %rs1165, %p520;
	and.b16  	%rs1170, %rs1169, 255;
	setp.ne.s16 	%p521, %rs1170, 105;
	@%p521 bra 	$L__BB0_378;
	ld.global.u8 	%rs1171, [%rd35+8];
	add.s16 	%rs1172, %rs1171, -65;
	and.b16  	%rs1173, %rs1172, 255;
	setp.lt.u16 	%p522, %rs1173, 26;
	add.s16 	%rs1174, %rs1171, 32;
	selp.b16 	%rs1175, %rs1174, %rs1171, %p522;
	and.b16  	%rs1176, %rs1175, 255;
	setp.ne.s16 	%p523, %rs1176, 110;
	@%p523 bra 	$L__BB0_378;
	ld.global.u8 	%rs1177, [%rd35+9];
	add.s16 	%rs1178, %rs1177, -65;
	and.b16  	%rs1179, %rs1178, 255;
	setp.lt.u16 	%p524, %rs1179, 26;
	add.s16 	%rs1180, %rs1177, 32;
	selp.b16 	%rs1181, %rs1180, %rs1177, %p524;
	and.b16  	%rs1182, %rs1181, 255;
	setp.ne.s16 	%p525, %rs1182, 116;
	@%p525 bra 	$L__BB0_378;
	ld.global.u8 	%rs1183, [%rd35+10];
	add.s16 	%rs1184, %rs1183, -65;
	and.b16  	%rs1185, %rs1184, 255;
	setp.lt.u16 	%p526, %rs1185, 26;
	add.s16 	%rs1186, %rs1183, 32;
	selp.b16 	%rs1187, %rs1186, %rs1183, %p526;
	and.b16  	%rs1188, %rs1187, 255;
	setp.eq.s16 	%p527, %rs1188, 111;
	mov.b32 	%r494, 3;
	@%p527 bra 	$L__BB0_927;
$L__BB0_378:
	add.s32 	%r434, %r434, 1;
	setp.ne.s32 	%p528, %r434, %r7;
	@%p528 bra 	$L__BB0_367;
	mov.b32 	%r435, 0;
$L__BB0_380:
	cvt.u64.u32 	%rd134, %r435;
	add.s64 	%rd36, %rd1, %rd134;
	ld.global.u8 	%rs1189, [%rd36];
	add.s16 	%rs1190, %rs1189, -65;
	and.b16  	%rs1191, %rs1190, 255;
	setp.lt.u16 	%p529, %rs1191, 26;
	add.s16 	%rs1192, %rs1189, 32;
	selp.b16 	%rs1193, %rs1192, %rs1189, %p529;
	and.b16  	%rs1194, %rs1193, 255;
	setp.ne.s16 	%p530, %rs1194, 100;
	@%p530 bra 	$L__BB0_391;
	ld.global.u8 	%rs1195, [%rd36+1];
	add.s16 	%rs1196, %rs1195, -65;
	and.b16  	%rs1197, %rs1196, 255;
	setp.lt.u16 	%p531, %rs1197, 26;
	add.s16 	%rs1198, %rs1195, 32;
	selp.b16 	%rs1199, %rs1198, %rs1195, %p531;
	and.b16  	%rs1200, %rs1199, 255;
	setp.ne.s16 	%p532, %rs1200, 101;
	@%p532 bra 	$L__BB0_391;
	ld.global.u8 	%rs1201, [%rd36+2];
	add.s16 	%rs1202, %rs1201, -65;
	and.b16  	%rs1203, %rs1202, 255;
	setp.lt.u16 	%p533, %rs1203, 26;
	add.s16 	%rs1204, %rs1201, 32;
	selp.b16 	%rs1205, %rs1204, %rs1201, %p533;
	and.b16  	%rs1206, %rs1205, 255;
	setp.ne.s16 	%p534, %rs1206, 108;
	@%p534 bra 	$L__BB0_391;
	ld.global.u8 	%rs1207, [%rd36+3];
	add.s16 	%rs1208, %rs1207, -65;
	and.b16  	%rs1209, %rs1208, 255;
	setp.lt.u16 	%p535, %rs1209, 26;
	add.s16 	%rs1210, %rs1207, 32;
	selp.b16 	%rs1211, %rs1210, %rs1207, %p535;
	and.b16  	%rs1212, %rs1211, 255;
	setp.ne.s16 	%p536, %rs1212, 101;
	@%p536 bra 	$L__BB0_391;
	ld.global.u8 	%rs1213, [%rd36+4];
	add.s16 	%rs1214, %rs1213, -65;
	and.b16  	%rs1215, %rs1214, 255;
	setp.lt.u16 	%p537, %rs1215, 26;
	add.s16 	%rs1216, %rs1213, 32;
	selp.b16 	%rs1217, %rs1216, %rs1213, %p537;
	and.b16  	%rs1218, %rs1217, 255;
	setp.ne.s16 	%p538, %rs1218, 116;
	@%p538 bra 	$L__BB0_391;
	ld.global.u8 	%rs1219, [%rd36+5];
	add.s16 	%rs1220, %rs1219, -65;
	and.b16  	%rs1221, %rs1220, 255;
	setp.lt.u16 	%p539, %rs1221, 26;
	add.s16 	%rs1222, %rs1219, 32;
	selp.b16 	%rs1223, %rs1222, %rs1219, %p539;
	and.b16  	%rs1224, %rs1223, 255;
	setp.ne.s16 	%p540, %rs1224, 101;
	@%p540 bra 	$L__BB0_391;
	ld.global.u8 	%rs1225, [%rd36+6];
	add.s16 	%rs1226, %rs1225, -65;
	and.b16  	%rs1227, %rs1226, 255;
	setp.lt.u16 	%p541, %rs1227, 26;
	add.s16 	%rs1228, %rs1225, 32;
	selp.b16 	%rs1229, %rs1228, %rs1225, %p541;
	and.b16  	%rs1230, %rs1229, 255;
	setp.ne.s16 	%p542, %rs1230, 32;
	@%p542 bra 	$L__BB0_391;
	ld.global.u8 	%rs1231, [%rd36+7];
	add.s16 	%rs1232, %rs1231, -65;
	and.b16  	%rs1233, %rs1232, 255;
	setp.lt.u16 	%p543, %rs1233, 26;
	add.s16 	%rs1234, %rs1231, 32;
	selp.b16 	%rs1235, %rs1234, %rs1231, %p543;
	and.b16  	%rs1236, %rs1235, 255;
	setp.ne.s16 	%p544, %rs1236, 102;
	@%p544 bra 	$L__BB0_391;
	ld.global.u8 	%rs1237, [%rd36+8];
	add.s16 	%rs1238, %rs1237, -65;
	and.b16  	%rs1239, %rs1238, 255;
	setp.lt.u16 	%p545, %rs1239, 26;
	add.s16 	%rs1240, %rs1237, 32;
	selp.b16 	%rs1241, %rs1240, %rs1237, %p545;
	and.b16  	%rs1242, %rs1241, 255;
	setp.ne.s16 	%p546, %rs1242, 114;
	@%p546 bra 	$L__BB0_391;
	ld.global.u8 	%rs1243, [%rd36+9];
	add.s16 	%rs1244, %rs1243, -65;
	and.b16  	%rs1245, %rs1244, 255;
	setp.lt.u16 	%p547, %rs1245, 26;
	add.s16 	%rs1246, %rs1243, 32;
	selp.b16 	%rs1247, %rs1246, %rs1243, %p547;
	and.b16  	%rs1248, %rs1247, 255;
	setp.ne.s16 	%p548, %rs1248, 111;
	@%p548 bra 	$L__BB0_391;
	ld.global.u8 	%rs1249, [%rd36+10];
	add.s16 	%rs1250, %rs1249, -65;
	and.b16  	%rs1251, %rs1250, 255;
	setp.lt.u16 	%p549, %rs1251, 26;
	add.s16 	%rs1252, %rs1249, 32;
	selp.b16 	%rs1253, %rs1252, %rs1249, %p549;
	and.b16  	%rs1254, %rs1253, 255;
	setp.eq.s16 	%p550, %rs1254, 109;
	mov.b32 	%r494, 3;
	@%p550 bra 	$L__BB0_927;
$L__BB0_391:
	add.s32 	%r435, %r435, 1;
	setp.ne.s32 	%p551, %r435, %r7;
	@%p551 bra 	$L__BB0_380;
$L__BB0_392:
	setp.lt.u32 	%p552, %r2, 7;
	@%p552 bra 	$L__BB0_402;
	mov.b32 	%r436, 0;
$L__BB0_394:
	cvt.u64.u32 	%rd135, %r436;
	add.s64 	%rd37, %rd1, %rd135;
	ld.global.u8 	%rs1255, [%rd37];
	add.s16 	%rs1256, %rs1255, -65;
	and.b16  	%rs1257, %rs1256, 255;
	setp.lt.u16 	%p553, %rs1257, 26;
	add.s16 	%rs1258, %rs1255, 32;
	selp.b16 	%rs1259, %rs1258, %rs1255, %p553;
	and.b16  	%rs1260, %rs1259, 255;
	setp.ne.s16 	%p554, %rs1260, 117;
	@%p554 bra 	$L__BB0_401;
	ld.global.u8 	%rs1261, [%rd37+1];
	add.s16 	%rs1262, %rs1261, -65;
	and.b16  	%rs1263, %rs1262, 255;
	setp.lt.u16 	%p555, %rs1263, 26;
	add.s16 	%rs1264, %rs1261, 32;
	selp.b16 	%rs1265, %rs1264, %rs1261, %p555;
	and.b16  	%rs1266, %rs1265, 255;
	setp.ne.s16 	%p556, %rs1266, 112;
	@%p556 bra 	$L__BB0_401;
	ld.global.u8 	%rs1267, [%rd37+2];
	add.s16 	%rs1268, %rs1267, -65;
	and.b16  	%rs1269, %rs1268, 255;
	setp.lt.u16 	%p557, %rs1269, 26;
	add.s16 	%rs1270, %rs1267, 32;
	selp.b16 	%rs1271, %rs1270, %rs1267, %p557;
	and.b16  	%rs1272, %rs1271, 255;
	setp.ne.s16 	%p558, %rs1272, 100;
	@%p558 bra 	$L__BB0_401;
	ld.global.u8 	%rs1273, [%rd37+3];
	add.s16 	%rs1274, %rs1273, -65;
	and.b16  	%rs1275, %rs1274, 255;
	setp.lt.u16 	%p559, %rs1275, 26;
	add.s16 	%rs1276, %rs1273, 32;
	selp.b16 	%rs1277, %rs1276, %rs1273, %p559;
	and.b16  	%rs1278, %rs1277, 255;
	setp.ne.s16 	%p560, %rs1278, 97;
	@%p560 bra 	$L__BB0_401;
	ld.global.u8 	%rs1279, [%rd37+4];
	add.s16 	%rs1280, %rs1279, -65;
	and.b16  	%rs1281, %rs1280, 255;
	setp.lt.u16 	%p561, %rs1281, 26;
	add.s16 	%rs1282, %rs1279, 32;
	selp.b16 	%rs1283, %rs1282, %rs1279, %p561;
	and.b16  	%rs1284, %rs1283, 255;
	setp.ne.s16 	%p562, %rs1284, 116;
	@%p562 bra 	$L__BB0_401;
	ld.global.u8 	%rs1285, [%rd37+5];
	add.s16 	%rs1286, %rs1285, -65;
	and.b16  	%rs1287, %rs1286, 255;
	setp.lt.u16 	%p563, %rs1287, 26;
	add.s16 	%rs1288, %rs1285, 32;
	selp.b16 	%rs1289, %rs1288, %rs1285, %p563;
	and.b16  	%rs1290, %rs1289, 255;
	setp.ne.s16 	%p564, %rs1290, 101;
	@%p564 bra 	$L__BB0_401;
	ld.global.u8 	%rs1291, [%rd37+6];
	add.s16 	%rs1292, %rs1291, -65;
	and.b16  	%rs1293, %rs1292, 255;
	setp.lt.u16 	%p565, %rs1293, 26;
	add.s16 	%rs1294, %rs1291, 32;
	selp.b16 	%rs1295, %rs1294, %rs1291, %p565;
	and.b16  	%rs1296, %rs1295, 255;
	setp.eq.s16 	%p566, %rs1296, 32;
	mov.b32 	%r494, 3;
	@%p566 bra 	$L__BB0_927;
$L__BB0_401:
	add.s32 	%r436, %r436, 1;
	setp.ne.s32 	%p567, %r436, %r5;
	@%p567 bra 	$L__BB0_394;
$L__BB0_402:
	setp.lt.u32 	%p568, %r2, 10;
	@%p568 bra 	$L__BB0_415;
	mov.b32 	%r437, 0;
$L__BB0_404:
	cvt.u64.u32 	%rd136, %r437;
	add.s64 	%rd38, %rd1, %rd136;
	ld.global.u8 	%rs1297, [%rd38];
	add.s16 	%rs1298, %rs1297, -65;
	and.b16  	%rs1299, %rs1298, 255;
	setp.lt.u16 	%p569, %rs1299, 26;
	add.s16 	%rs1300, %rs1297, 32;
	selp.b16 	%rs1301, %rs1300, %rs1297, %p569;
	and.b16  	%rs1302, %rs1301, 255;
	setp.ne.s16 	%p570, %rs1302, 100;
	@%p570 bra 	$L__BB0_414;
	ld.global.u8 	%rs1303, [%rd38+1];
	add.s16 	%rs1304, %rs1303, -65;
	and.b16  	%rs1305, %rs1304, 255;
	setp.lt.u16 	%p571, %rs1305, 26;
	add.s16 	%rs1306, %rs1303, 32;
	selp.b16 	%rs1307, %rs1306, %rs1303, %p571;
	and.b16  	%rs1308, %rs1307, 255;
	setp.ne.s16 	%p572, %rs1308, 114;
	@%p572 bra 	$L__BB0_414;
	ld.global.u8 	%rs1309, [%rd38+2];
	add.s16 	%rs1310, %rs1309, -65;
	and.b16  	%rs1311, %rs1310, 255;
	setp.lt.u16 	%p573, %rs1311, 26;
	add.s16 	%rs1312, %rs1309, 32;
	selp.b16 	%rs1313, %rs1312, %rs1309, %p573;
	and.b16  	%rs1314, %rs1313, 255;
	setp.ne.s16 	%p574, %rs1314, 111;
	@%p574 bra 	$L__BB0_414;
	ld.global.u8 	%rs1315, [%rd38+3];
	add.s16 	%rs1316, %rs1315, -65;
	and.b16  	%rs1317, %rs1316, 255;
	setp.lt.u16 	%p575, %rs1317, 26;
	add.s16 	%rs1318, %rs1315, 32;
	selp.b16 	%rs1319, %rs1318, %rs1315, %p575;
	and.b16  	%rs1320, %rs1319, 255;
	setp.ne.s16 	%p576, %rs1320, 112;
	@%p576 bra 	$L__BB0_414;
	ld.global.u8 	%rs1321, [%rd38+4];
	add.s16 	%rs1322, %rs1321, -65;
	and.b16  	%rs1323, %rs1322, 255;
	setp.lt.u16 	%p577, %rs1323, 26;
	add.s16 	%rs1324, %rs1321, 32;
	selp.b16 	%rs1325, %rs1324, %rs1321, %p577;
	and.b16  	%rs1326, %rs1325, 255;
	setp.ne.s16 	%p578, %rs1326, 32;
	@%p578 bra 	$L__BB0_414;
	ld.global.u8 	%rs1327, [%rd38+5];
	add.s16 	%rs1328, %rs1327, -65;
	and.b16  	%rs1329, %rs1328, 255;
	setp.lt.u16 	%p579, %rs1329, 26;
	add.s16 	%rs1330, %rs1327, 32;
	selp.b16 	%rs1331, %rs1330, %rs1327, %p579;
	and.b16  	%rs1332, %rs1331, 255;
	setp.ne.s16 	%p580, %rs1332, 116;
	@%p580 bra 	$L__BB0_414;
	ld.global.u8 	%rs1333, [%rd38+6];
	add.s16 	%rs1334, %rs1333, -65;
	and.b16  	%rs1335, %rs1334, 255;
	setp.lt.u16 	%p581, %rs1335, 26;
	add.s16 	%rs1336, %rs1333, 32;
	selp.b16 	%rs1337, %rs1336, %rs1333, %p581;
	and.b16  	%rs1338, %rs1337, 255;
	setp.ne.s16 	%p582, %rs1338, 97;
	@%p582 bra 	$L__BB0_414;
	ld.global.u8 	%rs1339, [%rd38+7];
	add.s16 	%rs1340, %rs1339, -65;
	and.b16  	%rs1341, %rs1340, 255;
	setp.lt.u16 	%p583, %rs1341, 26;
	add.s16 	%rs1342, %rs1339, 32;
	selp.b16 	%rs1343, %rs1342, %rs1339, %p583;
	and.b16  	%rs1344, %rs1343, 255;
	setp.ne.s16 	%p584, %rs1344, 98;
	@%p584 bra 	$L__BB0_414;
	ld.global.u8 	%rs1345, [%rd38+8];
	add.s16 	%rs1346, %rs1345, -65;
	and.b16  	%rs1347, %rs1346, 255;
	setp.lt.u16 	%p585, %rs1347, 26;
	add.s16 	%rs1348, %rs1345, 32;
	selp.b16 	%rs1349, %rs1348, %rs1345, %p585;
	and.b16  	%rs1350, %rs1349, 255;
	setp.ne.s16 	%p586, %rs1350, 108;
	@%p586 bra 	$L__BB0_414;
	ld.global.u8 	%rs1351, [%rd38+9];
	add.s16 	%rs1352, %rs1351, -65;
	and.b16  	%rs1353, %rs1352, 255;
	setp.lt.u16 	%p587, %rs1353, 26;
	add.s16 	%rs1354, %rs1351, 32;
	selp.b16 	%rs1355, %rs1354, %rs1351, %p587;
	and.b16  	%rs1356, %rs1355, 255;
	setp.eq.s16 	%p588, %rs1356, 101;
	mov.b32 	%r494, 3;
	@%p588 bra 	$L__BB0_927;
$L__BB0_414:
	add.s32 	%r437, %r437, 1;
	setp.ne.s32 	%p589, %r437, %r8;
	@%p589 bra 	$L__BB0_404;
$L__BB0_415:
	setp.lt.u32 	%p590, %r2, 5;
	@%p590 bra 	$L__BB0_423;
	mov.b32 	%r438, 0;
$L__BB0_417:
	cvt.u64.u32 	%rd137, %r438;
	add.s64 	%rd39, %rd1, %rd137;
	ld.global.u8 	%rs1357, [%rd39];
	add.s16 	%rs1358, %rs1357, -65;
	and.b16  	%rs1359, %rs1358, 255;
	setp.lt.u16 	%p591, %rs1359, 26;
	add.s16 	%rs1360, %rs1357, 32;
	selp.b16 	%rs1361, %rs1360, %rs1357, %p591;
	and.b16  	%rs1362, %rs1361, 255;
	setp.ne.s16 	%p592, %rs1362, 101;
	@%p592 bra 	$L__BB0_422;
	ld.global.u8 	%rs1363, [%rd39+1];
	add.s16 	%rs1364, %rs1363, -65;
	and.b16  	%rs1365, %rs1364, 255;
	setp.lt.u16 	%p593, %rs1365, 26;
	add.s16 	%rs1366, %rs1363, 32;
	selp.b16 	%rs1367, %rs1366, %rs1363, %p593;
	and.b16  	%rs1368, %rs1367, 255;
	setp.ne.s16 	%p594, %rs1368, 120;
	@%p594 bra 	$L__BB0_422;
	ld.global.u8 	%rs1369, [%rd39+2];
	add.s16 	%rs1370, %rs1369, -65;
	and.b16  	%rs1371, %rs1370, 255;
	setp.lt.u16 	%p595, %rs1371, 26;
	add.s16 	%rs1372, %rs1369, 32;
	selp.b16 	%rs1373, %rs1372, %rs1369, %p595;
	and.b16  	%rs1374, %rs1373, 255;
	setp.ne.s16 	%p596, %rs1374, 101;
	@%p596 bra 	$L__BB0_422;
	ld.global.u8 	%rs1375, [%rd39+3];
	add.s16 	%rs1376, %rs1375, -65;
	and.b16  	%rs1377, %rs1376, 255;
	setp.lt.u16 	%p597, %rs1377, 26;
	add.s16 	%rs1378, %rs1375, 32;
	selp.b16 	%rs1379, %rs1378, %rs1375, %p597;
	and.b16  	%rs1380, %rs1379, 255;
	setp.ne.s16 	%p598, %rs1380, 99;
	@%p598 bra 	$L__BB0_422;
	ld.global.u8 	%rs1381, [%rd39+4];
	add.s16 	%rs1382, %rs1381, -65;
	and.b16  	%rs1383, %rs1382, 255;
	setp.lt.u16 	%p599, %rs1383, 26;
	add.s16 	%rs1384, %rs1381, 32;
	selp.b16 	%rs1385, %rs1384, %rs1381, %p599;
	and.b16  	%rs1386, %rs1385, 255;
	setp.eq.s16 	%p600, %rs1386, 40;
	mov.b32 	%r494, 3;
	@%p600 bra 	$L__BB0_927;
$L__BB0_422:
	add.s32 	%r438, %r438, 1;
	setp.ne.s32 	%p601, %r438, %r6;
	@%p601 bra 	$L__BB0_417;
$L__BB0_423:
	setp.lt.u32 	%p602, %r2, 8;
	@%p602 bra 	$L__BB0_434;
	mov.b32 	%r439, 0;
$L__BB0_425:
	cvt.u64.u32 	%rd138, %r439;
	add.s64 	%rd40, %rd1, %rd138;
	ld.global.u8 	%rs1387, [%rd40];
	add.s16 	%rs1388, %rs1387, -65;
	and.b16  	%rs1389, %rs1388, 255;
	setp.lt.u16 	%p603, %rs1389, 26;
	add.s16 	%rs1390, %rs1387, 32;
	selp.b16 	%rs1391, %rs1390, %rs1387, %p603;
	and.b16  	%rs1392, %rs1391, 255;
	setp.ne.s16 	%p604, %rs1392, 101;
	@%p604 bra 	$L__BB0_433;
	ld.global.u8 	%rs1393, [%rd40+1];
	add.s16 	%rs1394, %rs1393, -65;
	and.b16  	%rs1395, %rs1394, 255;
	setp.lt.u16 	%p605, %rs1395, 26;
	add.s16 	%rs1396, %rs1393, 32;
	selp.b16 	%rs1397, %rs1396, %rs1393, %p605;
	and.b16  	%rs1398, %rs1397, 255;
	setp.ne.s16 	%p606, %rs1398, 120;
	@%p606 bra 	$L__BB0_433;
	ld.global.u8 	%rs1399, [%rd40+2];
	add.s16 	%rs1400, %rs1399, -65;
	and.b16  	%rs1401, %rs1400, 255;
	setp.lt.u16 	%p607, %rs1401, 26;
	add.s16 	%rs1402, %rs1399, 32;
	selp.b16 	%rs1403, %rs1402, %rs1399, %p607;
	and.b16  	%rs1404, %rs1403, 255;
	setp.ne.s16 	%p608, %rs1404, 101;
	@%p608 bra 	$L__BB0_433;
	ld.global.u8 	%rs1405, [%rd40+3];
	add.s16 	%rs1406, %rs1405, -65;
	and.b16  	%rs1407, %rs1406, 255;
	setp.lt.u16 	%p609, %rs1407, 26;
	add.s16 	%rs1408, %rs1405, 32;
	selp.b16 	%rs1409, %rs1408, %rs1405, %p609;
	and.b16  	%rs1410, %rs1409, 255;
	setp.ne.s16 	%p610, %rs1410, 99;
	@%p610 bra 	$L__BB0_433;
	ld.global.u8 	%rs1411, [%rd40+4];
	add.s16 	%rs1412, %rs1411, -65;
	and.b16  	%rs1413, %rs1412, 255;
	setp.lt.u16 	%p611, %rs1413, 26;
	add.s16 	%rs1414, %rs1411, 32;
	selp.b16 	%rs1415, %rs1414, %rs1411, %p611;
	and.b16  	%rs1416, %rs1415, 255;
	setp.ne.s16 	%p612, %rs1416, 117;
	@%p612 bra 	$L__BB0_433;
	ld.global.u8 	%rs1417, [%rd40+5];
	add.s16 	%rs1418, %rs1417, -65;
	and.b16  	%rs1419, %rs1418, 255;
	setp.lt.u16 	%p613, %rs1419, 26;
	add.s16 	%rs1420, %rs1417, 32;
	selp.b16 	%rs1421, %rs1420, %rs1417, %p613;
	and.b16  	%rs1422, %rs1421, 255;
	setp.ne.s16 	%p614, %rs1422, 116;
	@%p614 bra 	$L__BB0_433;
	ld.global.u8 	%rs1423, [%rd40+6];
	add.s16 	%rs1424, %rs1423, -65;
	and.b16  	%rs1425, %rs1424, 255;
	setp.lt.u16 	%p615, %rs1425, 26;
	add.s16 	%rs1426, %rs1423, 32;
	selp.b16 	%rs1427, %rs1426, %rs1423, %p615;
	and.b16  	%rs1428, %rs1427, 255;
	setp.ne.s16 	%p616, %rs1428, 101;
	@%p616 bra 	$L__BB0_433;
	ld.global.u8 	%rs1429, [%rd40+7];
	add.s16 	%rs1430, %rs1429, -65;
	and.b16  	%rs1431, %rs1430, 255;
	setp.lt.u16 	%p617, %rs1431, 26;
	add.s16 	%rs1432, %rs1429, 32;
	selp.b16 	%rs1433, %rs1432, %rs1429, %p617;
	and.b16  	%rs1434, %rs1433, 255;
	setp.eq.s16 	%p618, %rs1434, 40;
	mov.b32 	%r494, 3;
	@%p618 bra 	$L__BB0_927;
$L__BB0_433:
	add.s32 	%r439, %r439, 1;
	setp.ne.s32 	%p619, %r439, %r10;
	@%p619 bra 	$L__BB0_425;
$L__BB0_434:
	setp.lt.u32 	%p620, %r2, 2;
	@%p620 bra 	$L__BB0_439;
	mov.b32 	%r440, 0;
$L__BB0_436:
	cvt.u64.u32 	%rd139, %r440;
	add.s64 	%rd41, %rd1, %rd139;
	ld.global.u8 	%rs1435, [%rd41];
	setp.ne.s16 	%p621, %rs1435, 48;
	@%p621 bra 	$L__BB0_438;
	ld.global.u8 	%rs1436, [%rd41+1];
	setp.eq.s16 	%p622, %rs1436, 120;
	mov.b32 	%r494, 3;
	@%p622 bra 	$L__BB0_927;
$L__BB0_438:
	add.s32 	%r440, %r440, 1;
	setp.ne.s32 	%p623, %r440, %r14;
	@%p623 bra 	$L__BB0_436;
$L__BB0_439:
	setp.lt.u32 	%p624, %r2, 13;
	@%p624 bra 	$L__BB0_455;
	mov.b32 	%r441, 0;
$L__BB0_441:
	cvt.u64.u32 	%rd140, %r441;
	add.s64 	%rd42, %rd1, %rd140;
	ld.global.u8 	%rs1437, [%rd42];
	add.s16 	%rs1438, %rs1437, -65;
	and.b16  	%rs1439, %rs1438, 255;
	setp.lt.u16 	%p625, %rs1439, 26;
	add.s16 	%rs1440, %rs1437, 32;
	selp.b16 	%rs1441, %rs1440, %rs1437, %p625;
	and.b16  	%rs1442, %rs1441, 255;
	setp.ne.s16 	%p626, %rs1442, 119;
	@%p626 bra 	$L__BB0_454;
	ld.global.u8 	%rs1443, [%rd42+1];
	add.s16 	%rs1444, %rs1443, -65;
	and.b16  	%rs1445, %rs1444, 255;
	setp.lt.u16 	%p627, %rs1445, 26;
	add.s16 	%rs1446, %rs1443, 32;
	selp.b16 	%rs1447, %rs1446, %rs1443, %p627;
	and.b16  	%rs1448, %rs1447, 255;
	setp.ne.s16 	%p628, %rs1448, 97;
	@%p628 bra 	$L__BB0_454;
	ld.global.u8 	%rs1449, [%rd42+2];
	add.s16 	%rs1450, %rs1449, -65;
	and.b16  	%rs1451, %rs1450, 255;
	setp.lt.u16 	%p629, %rs1451, 26;
	add.s16 	%rs1452, %rs1449, 32;
	selp.b16 	%rs1453, %rs1452, %rs1449, %p629;
	and.b16  	%rs1454, %rs1453, 255;
	setp.ne.s16 	%p630, %rs1454, 105;
	@%p630 bra 	$L__BB0_454;
	ld.global.u8 	%rs1455, [%rd42+3];
	add.s16 	%rs1456, %rs1455, -65;
	and.b16  	%rs1457, %rs1456, 255;
	setp.lt.u16 	%p631, %rs1457, 26;
	add.s16 	%rs1458, %rs1455, 32;
	selp.b16 	%rs1459, %rs1458, %rs1455, %p631;
	and.b16  	%rs1460, %rs1459, 255;
	setp.ne.s16 	%p632, %rs1460, 116;
	@%p632 bra 	$L__BB0_454;
	ld.global.u8 	%rs1461, [%rd42+4];
	add.s16 	%rs1462, %rs1461, -65;
	and.b16  	%rs1463, %rs1462, 255;
	setp.lt.u16 	%p633, %rs1463, 26;
	add.s16 	%rs1464, %rs1461, 32;
	selp.b16 	%rs1465, %rs1464, %rs1461, %p633;
	and.b16  	%rs1466, %rs1465, 255;
	setp.ne.s16 	%p634, %rs1466, 102;
	@%p634 bra 	$L__BB0_454;
	ld.global.u8 	%rs1467, [%rd42+5];
	add.s16 	%rs1468, %rs1467, -65;
	and.b16  	%rs1469, %rs1468, 255;
	setp.lt.u16 	%p635, %rs1469, 26;
	add.s16 	%rs1470, %rs1467, 32;
	selp.b16 	%rs1471, %rs1470, %rs1467, %p635;
	and.b16  	%rs1472, %rs1471, 255;
	setp.ne.s16 	%p636, %rs1472, 111;
	@%p636 bra 	$L__BB0_454;
	ld.global.u8 	%rs1473, [%rd42+6];
	add.s16 	%rs1474, %rs1473, -65;
	and.b16  	%rs1475, %rs1474, 255;
	setp.lt.u16 	%p637, %rs1475, 26;
	add.s16 	%rs1476, %rs1473, 32;
	selp.b16 	%rs1477, %rs1476, %rs1473, %p637;
	and.b16  	%rs1478, %rs1477, 255;
	setp.ne.s16 	%p638, %rs1478, 114;
	@%p638 bra 	$L__BB0_454;
	ld.global.u8 	%rs1479, [%rd42+7];
	add.s16 	%rs1480, %rs1479, -65;
	and.b16  	%rs1481, %rs1480, 255;
	setp.lt.u16 	%p639, %rs1481, 26;
	add.s16 	%rs1482, %rs1479, 32;
	selp.b16 	%rs1483, %rs1482, %rs1479, %p639;
	and.b16  	%rs1484, %rs1483, 255;
	setp.ne.s16 	%p640, %rs1484, 32;
	@%p640 bra 	$L__BB0_454;
	ld.global.u8 	%rs1485, [%rd42+8];
	add.s16 	%rs1486, %rs1485, -65;
	and.b16  	%rs1487, %rs1486, 255;
	setp.lt.u16 	%p641, %rs1487, 26;
	add.s16 	%rs1488, %rs1485, 32;
	selp.b16 	%rs1489, %rs1488, %rs1485, %p641;
	and.b16  	%rs1490, %rs1489, 255;
	setp.ne.s16 	%p642, %rs1490, 100;
	@%p642 bra 	$L__BB0_454;
	ld.global.u8 	%rs1491, [%rd42+9];
	add.s16 	%rs1492, %rs1491, -65;
	and.b16  	%rs1493, %rs1492, 255;
	setp.lt.u16 	%p643, %rs1493, 26;
	add.s16 	%rs1494, %rs1491, 32;
	selp.b16 	%rs1495, %rs1494, %rs1491, %p643;
	and.b16  	%rs1496, %rs1495, 255;
	setp.ne.s16 	%p644, %rs1496, 101;
	@%p644 bra 	$L__BB0_454;
	ld.global.u8 	%rs1497, [%rd42+10];
	add.s16 	%rs1498, %rs1497, -65;
	and.b16  	%rs1499, %rs1498, 255;
	setp.lt.u16 	%p645, %rs1499, 26;
	add.s16 	%rs1500, %rs1497, 32;
	selp.b16 	%rs1501, %rs1500, %rs1497, %p645;
	and.b16  	%rs1502, %rs1501, 255;
	setp.ne.s16 	%p646, %rs1502, 108;
	@%p646 bra 	$L__BB0_454;
	ld.global.u8 	%rs1503, [%rd42+11];
	add.s16 	%rs1504, %rs1503, -65;
	and.b16  	%rs1505, %rs1504, 255;
	setp.lt.u16 	%p647, %rs1505, 26;
	add.s16 	%rs1506, %rs1503, 32;
	selp.b16 	%rs1507, %rs1506, %rs1503, %p647;
	and.b16  	%rs1508, %rs1507, 255;
	setp.ne.s16 	%p648, %rs1508, 97;
	@%p648 bra 	$L__BB0_454;
	ld.global.u8 	%rs1509, [%rd42+12];
	add.s16 	%rs1510, %rs1509, -65;
	and.b16  	%rs1511, %rs1510, 255;
	setp.lt.u16 	%p649, %rs1511, 26;
	add.s16 	%rs1512, %rs1509, 32;
	selp.b16 	%rs1513, %rs1512, %rs1509, %p649;
	and.b16  	%rs1514, %rs1513, 255;
	setp.eq.s16 	%p650, %rs1514, 121;
	mov.b32 	%r494, 3;
	@%p650 bra 	$L__BB0_927;
$L__BB0_454:
	add.s32 	%r441, %r441, 1;
	setp.ne.s32 	%p651, %r441, %r13;
	@%p651 bra 	$L__BB0_441;
$L__BB0_455:
	setp.lt.u32 	%p652, %r2, 10;
	@%p652 bra 	$L__BB0_468;
	mov.b32 	%r442, 0;
$L__BB0_457:
	cvt.u64.u32 	%rd141, %r442;
	add.s64 	%rd43, %rd1, %rd141;
	ld.global.u8 	%rs1515, [%rd43];
	add.s16 	%rs1516, %rs1515, -65;
	and.b16  	%rs1517, %rs1516, 255;
	setp.lt.u16 	%p653, %rs1517, 26;
	add.s16 	%rs1518, %rs1515, 32;
	selp.b16 	%rs1519, %rs1518, %rs1515, %p653;
	and.b16  	%rs1520, %rs1519, 255;
	setp.ne.s16 	%p654, %rs1520, 98;
	@%p654 bra 	$L__BB0_467;
	ld.global.u8 	%rs1521, [%rd43+1];
	add.s16 	%rs1522, %rs1521, -65;
	and.b16  	%rs1523, %rs1522, 255;
	setp.lt.u16 	%p655, %rs1523, 26;
	add.s16 	%rs1524, %rs1521, 32;
	selp.b16 	%rs1525, %rs1524, %rs1521, %p655;
	and.b16  	%rs1526, %rs1525, 255;
	setp.ne.s16 	%p656, %rs1526, 101;
	@%p656 bra 	$L__BB0_467;
	ld.global.u8 	%rs1527, [%rd43+2];
	add.s16 	%rs1528, %rs1527, -65;
	and.b16  	%rs1529, %rs1528, 255;
	setp.lt.u16 	%p657, %rs1529, 26;
	add.s16 	%rs1530, %rs1527, 32;
	selp.b16 	%rs1531, %rs1530, %rs1527, %p657;
	and.b16  	%rs1532, %rs1531, 255;
	setp.ne.s16 	%p658, %rs1532, 110;
	@%p658 bra 	$L__BB0_467;
	ld.global.u8 	%rs1533, [%rd43+3];
	add.s16 	%rs1534, %rs1533, -65;
	and.b16  	%rs1535, %rs1534, 255;
	setp.lt.u16 	%p659, %rs1535, 26;
	add.s16 	%rs1536, %rs1533, 32;
	selp.b16 	%rs1537, %rs1536, %rs1533, %p659;
	and.b16  	%rs1538, %rs1537, 255;
	setp.ne.s16 	%p660, %rs1538, 99;
	@%p660 bra 	$L__BB0_467;
	ld.global.u8 	%rs1539, [%rd43+4];
	add.s16 	%rs1540, %rs1539, -65;
	and.b16  	%rs1541, %rs1540, 255;
	setp.lt.u16 	%p661, %rs1541, 26;
	add.s16 	%rs1542, %rs1539, 32;
	selp.b16 	%rs1543, %rs1542, %rs1539, %p661;
	and.b16  	%rs1544, %rs1543, 255;
	setp.ne.s16 	%p662, %rs1544, 104;
	@%p662 bra 	$L__BB0_467;
	ld.global.u8 	%rs1545, [%rd43+5];
	add.s16 	%rs1546, %rs1545, -65;
	and.b16  	%rs1547, %rs1546, 255;
	setp.lt.u16 	%p663, %rs1547, 26;
	add.s16 	%rs1548, %rs1545, 32;
	selp.b16 	%rs1549, %rs1548, %rs1545, %p663;
	and.b16  	%rs1550, %rs1549, 255;
	setp.ne.s16 	%p664, %rs1550, 109;
	@%p664 bra 	$L__BB0_467;
	ld.global.u8 	%rs1551, [%rd43+6];
	add.s16 	%rs1552, %rs1551, -65;
	and.b16  	%rs1553, %rs1552, 255;
	setp.lt.u16 	%p665, %rs1553, 26;
	add.s16 	%rs1554, %rs1551, 32;
	selp.b16 	%rs1555, %rs1554, %rs1551, %p665;
	and.b16  	%rs1556, %rs1555, 255;
	setp.ne.s16 	%p666, %rs1556, 97;
	@%p666 bra 	$L__BB0_467;
	ld.global.u8 	%rs1557, [%rd43+7];
	add.s16 	%rs1558, %rs1557, -65;
	and.b16  	%rs1559, %rs1558, 255;
	setp.lt.u16 	%p667, %rs1559, 26;
	add.s16 	%rs1560, %rs1557, 32;
	selp.b16 	%rs1561, %rs1560, %rs1557, %p667;
	and.b16  	%rs1562, %rs1561, 255;
	setp.ne.s16 	%p668, %rs1562, 114;
	@%p668 bra 	$L__BB0_467;
	ld.global.u8 	%rs1563, [%rd43+8];
	add.s16 	%rs1564, %rs1563, -65;
	and.b16  	%rs1565, %rs1564, 255;
	setp.lt.u16 	%p669, %rs1565, 26;
	add.s16 	%rs1566, %rs1563, 32;
	selp.b16 	%rs1567, %rs1566, %rs1563, %p669;
	and.b16  	%rs1568, %rs1567, 255;
	setp.ne.s16 	%p670, %rs1568, 107;
	@%p670 bra 	$L__BB0_467;
	ld.global.u8 	%rs1569, [%rd43+9];
	add.s16 	%rs1570, %rs1569, -65;
	and.b16  	%rs1571, %rs1570, 255;
	setp.lt.u16 	%p671, %rs1571, 26;
	add.s16 	%rs1572, %rs1569, 32;
	selp.b16 	%rs1573, %rs1572, %rs1569, %p671;
	and.b16  	%rs1574, %rs1573, 255;
	setp.eq.s16 	%p672, %rs1574, 40;
	mov.b32 	%r494, 3;
	@%p672 bra 	$L__BB0_927;
$L__BB0_467:
	add.s32 	%r442, %r442, 1;
	setp.ne.s32 	%p673, %r442, %r8;
	@%p673 bra 	$L__BB0_457;
$L__BB0_468:
	setp.lt.u32 	%p674, %r2, 6;
	@%p674 bra 	$L__BB0_477;
	mov.b32 	%r443, 0;
$L__BB0_470:
	cvt.u64.u32 	%rd142, %r443;
	add.s64 	%rd44, %rd1, %rd142;
	ld.global.u8 	%rs1575, [%rd44];
	add.s16 	%rs1576, %rs1575, -65;
	and.b16  	%rs1577, %rs1576, 255;
	setp.lt.u16 	%p675, %rs1577, 26;
	add.s16 	%rs1578, %rs1575, 32;
	selp.b16 	%rs1579, %rs1578, %rs1575, %p675;
	and.b16  	%rs1580, %rs1579, 255;
	setp.ne.s16 	%p676, %rs1580, 115;
	@%p676 bra 	$L__BB0_476;
	ld.global.u8 	%rs1581, [%rd44+1];
	add.s16 	%rs1582, %rs1581, -65;
	and.b16  	%rs1583, %rs1582, 255;
	setp.lt.u16 	%p677, %rs1583, 26;
	add.s16 	%rs1584, %rs1581, 32;
	selp.b16 	%rs1585, %rs1584, %rs1581, %p677;
	and.b16  	%rs1586, %rs1585, 255;
	setp.ne.s16 	%p678, %rs1586, 108;
	@%p678 bra 	$L__BB0_476;
	ld.global.u8 	%rs1587, [%rd44+2];
	add.s16 	%rs1588, %rs1587, -65;
	and.b16  	%rs1589, %rs1588, 255;
	setp.lt.u16 	%p679, %rs1589, 26;
	add.s16 	%rs1590, %rs1587, 32;
	selp.b16 	%rs1591, %rs1590, %rs1587, %p679;
	and.b16  	%rs1592, %rs1591, 255;
	setp.ne.s16 	%p680, %rs1592, 101;
	@%p680 bra 	$L__BB0_476;
	ld.global.u8 	%rs1593, [%rd44+3];
	add.s16 	%rs1594, %rs1593, -65;
	and.b16  	%rs1595, %rs1594, 255;
	setp.lt.u16 	%p681, %rs1595, 26;
	add.s16 	%rs1596, %rs1593, 32;
	selp.b16 	%rs1597, %rs1596, %rs1593, %p681;
	and.b16  	%rs1598, %rs1597, 255;
	setp.ne.s16 	%p682, %rs1598, 101;
	@%p682 bra 	$L__BB0_476;
	ld.global.u8 	%rs1599, [%rd44+4];
	add.s16 	%rs1600, %rs1599, -65;
	and.b16  	%rs1601, %rs1600, 255;
	setp.lt.u16 	%p683, %rs1601, 26;
	add.s16 	%rs1602, %rs1599, 32;
	selp.b16 	%rs1603, %rs1602, %rs1599, %p683;
	and.b16  	%rs1604, %rs1603, 255;
	setp.ne.s16 	%p684, %rs1604, 112;
	@%p684 bra 	$L__BB0_476;
	ld.global.u8 	%rs1605, [%rd44+5];
	add.s16 	%rs1606, %rs1605, -65;
	and.b16  	%rs1607, %rs1606, 255;
	setp.lt.u16 	%p685, %rs1607, 26;
	add.s16 	%rs1608, %rs1605, 32;
	selp.b16 	%rs1609, %rs1608, %rs1605, %p685;
	and.b16  	%rs1610, %rs1609, 255;
	setp.eq.s16 	%p686, %rs1610, 40;
	mov.b32 	%r494, 3;
	@%p686 bra 	$L__BB0_927;
$L__BB0_476:
	add.s32 	%r443, %r443, 1;
	setp.ne.s32 	%p687, %r443, %r9;
	@%p687 bra 	$L__BB0_470;
$L__BB0_477:
	setp.lt.u32 	%p688, %r2, 10;
	@%p688 bra 	$L__BB0_490;
	mov.b32 	%r444, 0;
$L__BB0_479:
	cvt.u64.u32 	%rd143, %r444;
	add.s64 	%rd45, %rd1, %rd143;
	ld.global.u8 	%rs1611, [%rd45];
	add.s16 	%rs1612, %rs1611, -65;
	and.b16  	%rs1613, %rs1612, 255;
	setp.lt.u16 	%p689, %rs1613, 26;
	add.s16 	%rs1614, %rs1611, 32;
	selp.b16 	%rs1615, %rs1614, %rs1611, %p689;
	and.b16  	%rs1616, %rs1615, 255;
	setp.ne.s16 	%p690, %rs1616, 104;
	@%p690 bra 	$L__BB0_489;
	ld.global.u8 	%rs1617, [%rd45+1];
	add.s16 	%rs1618, %rs1617, -65;
	and.b16  	%rs1619, %rs1618, 255;
	setp.lt.u16 	%p691, %rs1619, 26;
	add.s16 	%rs1620, %rs1617, 32;
	selp.b16 	%rs1621, %rs1620, %rs1617, %p691;
	and.b16  	%rs1622, %rs1621, 255;
	setp.ne.s16 	%p692, %rs1622, 97;
	@%p692 bra 	$L__BB0_489;
	ld.global.u8 	%rs1623, [%rd45+2];
	add.s16 	%rs1624, %rs1623, -65;
	and.b16  	%rs1625, %rs1624, 255;
	setp.lt.u16 	%p693, %rs1625, 26;
	add.s16 	%rs1626, %rs1623, 32;
	selp.b16 	%rs1627, %rs1626, %rs1623, %p693;
	and.b16  	%rs1628, %rs1627, 255;
	setp.ne.s16 	%p694, %rs1628, 118;
	@%p694 bra 	$L__BB0_489;
	ld.global.u8 	%rs1629, [%rd45+3];
	add.s16 	%rs1630, %rs1629, -65;
	and.b16  	%rs1631, %rs1630, 255;
	setp.lt.u16 	%p695, %rs1631, 26;
	add.s16 	%rs1632, %rs1629, 32;
	selp.b16 	%rs1633, %rs1632, %rs1629, %p695;
	and.b16  	%rs1634, %rs1633, 255;
	setp.ne.s16 	%p696, %rs1634, 105;
	@%p696 bra 	$L__BB0_489;
	ld.global.u8 	%rs1635, [%rd45+4];
	add.s16 	%rs1636, %rs1635, -65;
	and.b16  	%rs1637, %rs1636, 255;
	setp.lt.u16 	%p697, %rs1637, 26;
	add.s16 	%rs1638, %rs1635, 32;
	selp.b16 	%rs1639, %rs1638, %rs1635, %p697;
	and.b16  	%rs1640, %rs1639, 255;
	setp.ne.s16 	%p698, %rs1640, 110;
	@%p698 bra 	$L__BB0_489;
	ld.global.u8 	%rs1641, [%rd45+5];
	add.s16 	%rs1642, %rs1641, -65;
	and.b16  	%rs1643, %rs1642, 255;
	setp.lt.u16 	%p699, %rs1643, 26;
	add.s16 	%rs1644, %rs1641, 32;
	selp.b16 	%rs1645, %rs1644, %rs1641, %p699;
	and.b16  	%rs1646, %rs1645, 255;
	setp.ne.s16 	%p700, %rs1646, 103;
	@%p700 bra 	$L__BB0_489;
	ld.global.u8 	%rs1647, [%rd45+6];
	add.s16 	%rs1648, %rs1647, -65;
	and.b16  	%rs1649, %rs1648, 255;
	setp.lt.u16 	%p701, %rs1649, 26;
	add.s16 	%rs1650, %rs1647, 32;
	selp.b16 	%rs1651, %rs1650, %rs1647, %p701;
	and.b16  	%rs1652, %rs1651, 255;
	setp.ne.s16 	%p702, %rs1652, 32;
	@%p702 bra 	$L__BB0_489;
	ld.global.u8 	%rs1653, [%rd45+7];
	add.s16 	%rs1654, %rs1653, -65;
	and.b16  	%rs1655, %rs1654, 255;
	setp.lt.u16 	%p703, %rs1655, 26;
	add.s16 	%rs1656, %rs1653, 32;
	selp.b16 	%rs1657, %rs1656, %rs1653, %p703;
	and.b16  	%rs1658, %rs1657, 255;
	setp.ne.s16 	%p704, %rs1658, 49;
	@%p704 bra 	$L__BB0_489;
	ld.global.u8 	%rs1659, [%rd45+8];
	add.s16 	%rs1660, %rs1659, -65;
	and.b16  	%rs1661, %rs1660, 255;
	setp.lt.u16 	%p705, %rs1661, 26;
	add.s16 	%rs1662, %rs1659, 32;
	selp.b16 	%rs1663, %rs1662, %rs1659, %p705;
	and.b16  	%rs1664, %rs1663, 255;
	setp.ne.s16 	%p706, %rs1664, 61;
	@%p706 bra 	$L__BB0_489;
	ld.global.u8 	%rs1665, [%rd45+9];
	add.s16 	%rs1666, %rs1665, -65;
	and.b16  	%rs1667, %rs1666, 255;
	setp.lt.u16 	%p707, %rs1667, 26;
	add.s16 	%rs1668, %rs1665, 32;
	selp.b16 	%rs1669, %rs1668, %rs1665, %p707;
	and.b16  	%rs1670, %rs1669, 255;
	setp.eq.s16 	%p708, %rs1670, 49;
	mov.b32 	%r494, 3;
	@%p708 bra 	$L__BB0_927;
$L__BB0_489:
	add.s32 	%r444, %r444, 1;
	setp.ne.s32 	%p709, %r444, %r8;
	@%p709 bra 	$L__BB0_479;
$L__BB0_490:
	setp.lt.u32 	%p710, %r2, 8;
	@%p710 bra 	$L__BB0_511;
	mov.b32 	%r445, 0;
$L__BB0_492:
	cvt.u64.u32 	%rd144, %r445;
	add.s64 	%rd46, %rd1, %rd144;
	ld.global.u8 	%rs1671, [%rd46];
	add.s16 	%rs1672, %rs1671, -65;
	and.b16  	%rs1673, %rs1672, 255;
	setp.lt.u16 	%p711, %rs1673, 26;
	add.s16 	%rs1674, %rs1671, 32;
	selp.b16 	%rs1675, %rs1674, %rs1671, %p711;
	and.b16  	%rs1676, %rs1675, 255;
	setp.ne.s16 	%p712, %rs1676, 103;
	@%p712 bra 	$L__BB0_500;
	ld.global.u8 	%rs1677, [%rd46+1];
	add.s16 	%rs1678, %rs1677, -65;
	and.b16  	%rs1679, %rs1678, 255;
	setp.lt.u16 	%p713, %rs1679, 26;
	add.s16 	%rs1680, %rs1677, 32;
	selp.b16 	%rs1681, %rs1680, %rs1677, %p713;
	and.b16  	%rs1682, %rs1681, 255;
	setp.ne.s16 	%p714, %rs1682, 114;
	@%p714 bra 	$L__BB0_500;
	ld.global.u8 	%rs1683, [%rd46+2];
	add.s16 	%rs1684, %rs1683, -65;
	and.b16  	%rs1685, %rs1684, 255;
	setp.lt.u16 	%p715, %rs1685, 26;
	add.s16 	%rs1686, %rs1683, 32;
	selp.b16 	%rs1687, %rs1686, %rs1683, %p715;
	and.b16  	%rs1688, %rs1687, 255;
	setp.ne.s16 	%p716, %rs1688, 111;
	@%p716 bra 	$L__BB0_500;
	ld.global.u8 	%rs1689, [%rd46+3];
	add.s16 	%rs1690, %rs1689, -65;
	and.b16  	%rs1691, %rs1690, 255;
	setp.lt.u16 	%p717, %rs1691, 26;
	add.s16 	%rs1692, %rs1689, 32;
	selp.b16 	%rs1693, %rs1692, %rs1689, %p717;
	and.b16  	%rs1694, %rs1693, 255;
	setp.ne.s16 	%p718, %rs1694, 117;
	@%p718 bra 	$L__BB0_500;
	ld.global.u8 	%rs1695, [%rd46+4];
	add.s16 	%rs1696, %rs1695, -65;
	and.b16  	%rs1697, %rs1696, 255;
	setp.lt.u16 	%p719, %rs1697, 26;
	add.s16 	%rs1698, %rs1695, 32;
	selp.b16 	%rs1699, %rs1698, %rs1695, %p719;
	and.b16  	%rs1700, %rs1699, 255;
	setp.ne.s16 	%p720, %rs1700, 112;
	@%p720 bra 	$L__BB0_500;
	ld.global.u8 	%rs1701, [%rd46+5];
	add.s16 	%rs1702, %rs1701, -65;
	and.b16  	%rs1703, %rs1702, 255;
	setp.lt.u16 	%p721, %rs1703, 26;
	add.s16 	%rs1704, %rs1701, 32;
	selp.b16 	%rs1705, %rs1704, %rs1701, %p721;
	and.b16  	%rs1706, %rs1705, 255;
	setp.ne.s16 	%p722, %rs1706, 32;
	@%p722 bra 	$L__BB0_500;
	ld.global.u8 	%rs1707, [%rd46+6];
	add.s16 	%rs1708, %rs1707, -65;
	and.b16  	%rs1709, %rs1708, 255;
	setp.lt.u16 	%p723, %rs1709, 26;
	add.s16 	%rs1710, %rs1707, 32;
	selp.b16 	%rs1711, %rs1710, %rs1707, %p723;
	and.b16  	%rs1712, %rs1711, 255;
	setp.ne.s16 	%p724, %rs1712, 98;
	@%p724 bra 	$L__BB0_500;
	ld.global.u8 	%rs1713, [%rd46+7];
	add.s16 	%rs1714, %rs1713, -65;
	and.b16  	%rs1715, %rs1714, 255;
	setp.lt.u16 	%p725, %rs1715, 26;
	add.s16 	%rs1716, %rs1713, 32;
	selp.b16 	%rs1717, %rs1716, %rs1713, %p725;
	and.b16  	%rs1718, %rs1717, 255;
	setp.eq.s16 	%p726, %rs1718, 121;
	mov.b32 	%r494, 3;
	@%p726 bra 	$L__BB0_927;
$L__BB0_500:
	add.s32 	%r445, %r445, 1;
	setp.ne.s32 	%p727, %r445, %r10;
	@%p727 bra 	$L__BB0_492;
	mov.b32 	%r446, 0;
$L__BB0_502:
	cvt.u64.u32 	%rd145, %r446;
	add.s64 	%rd47, %rd1, %rd145;
	ld.global.u8 	%rs1719, [%rd47];
	add.s16 	%rs1720, %rs1719, -65;
	and.b16  	%rs1721, %rs1720, 255;
	setp.lt.u16 	%p728, %rs1721, 26;
	add.s16 	%rs1722, %rs1719, 32;
	selp.b16 	%rs1723, %rs1722, %rs1719, %p728;
	and.b16  	%rs1724, %rs1723, 255;
	setp.ne.s16 	%p729, %rs1724, 111;
	@%p729 bra 	$L__BB0_510;
	ld.global.u8 	%rs1725, [%rd47+1];
	add.s16 	%rs1726, %rs1725, -65;
	and.b16  	%rs1727, %rs1726, 255;
	setp.lt.u16 	%p730, %rs1727, 26;
	add.s16 	%rs1728, %rs1725, 32;
	selp.b16 	%rs1729, %rs1728, %rs1725, %p730;
	and.b16  	%rs1730, %rs1729, 255;
	setp.ne.s16 	%p731, %rs1730, 114;
	@%p731 bra 	$L__BB0_510;
	ld.global.u8 	%rs1731, [%rd47+2];
	add.s16 	%rs1732, %rs1731, -65;
	and.b16  	%rs1733, %rs1732, 255;
	setp.lt.u16 	%p732, %rs1733, 26;
	add.s16 	%rs1734, %rs1731, 32;
	selp.b16 	%rs1735, %rs1734, %rs1731, %p732;
	and.b16  	%rs1736, %rs1735, 255;
	setp.ne.s16 	%p733, %rs1736, 100;
	@%p733 bra 	$L__BB0_510;
	ld.global.u8 	%rs1737, [%rd47+3];
	add.s16 	%rs1738, %rs1737, -65;
	and.b16  	%rs1739, %rs1738, 255;
	setp.lt.u16 	%p734, %rs1739, 26;
	add.s16 	%rs1740, %rs1737, 32;
	selp.b16 	%rs1741, %rs1740, %rs1737, %p734;
	and.b16  	%rs1742, %rs1741, 255;
	setp.ne.s16 	%p735, %rs1742, 101;
	@%p735 bra 	$L__BB0_510;
	ld.global.u8 	%rs1743, [%rd47+4];
	add.s16 	%rs1744, %rs1743, -65;
	and.b16  	%rs1745, %rs1744, 255;
	setp.lt.u16 	%p736, %rs1745, 26;
	add.s16 	%rs1746, %rs1743, 32;
	selp.b16 	%rs1747, %rs1746, %rs1743, %p736;
	and.b16  	%rs1748, %rs1747, 255;
	setp.ne.s16 	%p737, %rs1748, 114;
	@%p737 bra 	$L__BB0_510;
	ld.global.u8 	%rs1749, [%rd47+5];
	add.s16 	%rs1750, %rs1749, -65;
	and.b16  	%rs1751, %rs1750, 255;
	setp.lt.u16 	%p738, %rs1751, 26;
	add.s16 	%rs1752, %rs1749, 32;
	selp.b16 	%rs1753, %rs1752, %rs1749, %p738;
	and.b16  	%rs1754, %rs1753, 255;
	setp.ne.s16 	%p739, %rs1754, 32;
	@%p739 bra 	$L__BB0_510;
	ld.global.u8 	%rs1755, [%rd47+6];
	add.s16 	%rs1756, %rs1755, -65;
	and.b16  	%rs1757, %rs1756, 255;
	setp.lt.u16 	%p740, %rs1757, 26;
	add.s16 	%rs1758, %rs1755, 32;
	selp.b16 	%rs1759, %rs1758, %rs1755, %p740;
	and.b16  	%rs1760, %rs1759, 255;
	setp.ne.s16 	%p741, %rs1760, 98;
	@%p741 bra 	$L__BB0_510;
	ld.global.u8 	%rs1761, [%rd47+7];
	add.s16 	%rs1762, %rs1761, -65;
	and.b16  	%rs1763, %rs1762, 255;
	setp.lt.u16 	%p742, %rs1763, 26;
	add.s16 	%rs1764, %rs1761, 32;
	selp.b16 	%rs1765, %rs1764, %rs1761, %p742;
	and.b16  	%rs1766, %rs1765, 255;
	setp.eq.s16 	%p743, %rs1766, 121;
	mov.b32 	%r494, 3;
	@%p743 bra 	$L__BB0_927;
$L__BB0_510:
	add.s32 	%r446, %r446, 1;
	setp.ne.s32 	%p744, %r446, %r10;
	@%p744 bra 	$L__BB0_502;
$L__BB0_511:
	setp.lt.u32 	%p745, %r2, 4;
	@%p745 bra 	$L__BB0_530;
	mov.b32 	%r447, 0;
$L__BB0_513:
	cvt.u64.u32 	%rd146, %r447;
	add.s64 	%rd48, %rd1, %rd146;
	ld.global.u8 	%rs1767, [%rd48];
	setp.ne.s16 	%p746, %rs1767, 59;
	@%p746 bra 	$L__BB0_517;
	ld.global.u8 	%rs1768, [%rd48+1];
	setp.ne.s16 	%p747, %rs1768, 32;
	@%p747 bra 	$L__BB0_517;
	ld.global.u8 	%rs1769, [%rd48+2];
	setp.ne.s16 	%p748, %rs1769, 108;
	@%p748 bra 	$L__BB0_517;
	ld.global.u8 	%rs1770, [%rd48+3];
	setp.eq.s16 	%p749, %rs1770, 115;
	mov.b32 	%r494, 4;
	@%p749 bra 	$L__BB0_927;
$L__BB0_517:
	add.s32 	%r447, %r447, 1;
	setp.ne.s32 	%p750, %r447, %r12;
	@%p750 bra 	$L__BB0_513;
	mov.b32 	%r448, 0;
$L__BB0_519:
	cvt.u64.u32 	%rd147, %r448;
	add.s64 	%rd49, %rd1, %rd147;
	ld.global.u8 	%rs1771, [%rd49];
	setp.ne.s16 	%p751, %rs1771, 124;
	@%p751 bra 	$L__BB0_523;
	ld.global.u8 	%rs1772, [%rd49+1];
	setp.ne.s16 	%p752, %rs1772, 32;
	@%p752 bra 	$L__BB0_523;
	ld.global.u8 	%rs1773, [%rd49+2];
	setp.ne.s16 	%p753, %rs1773, 108;
	@%p753 bra 	$L__BB0_523;
	ld.global.u8 	%rs1774, [%rd49+3];
	setp.eq.s16 	%p754, %rs1774, 115;
	mov.b32 	%r494, 4;
	@%p754 bra 	$L__BB0_927;
$L__BB0_523:
	add.s32 	%r448, %r448, 1;
	setp.ne.s32 	%p755, %r448, %r12;
	@%p755 bra 	$L__BB0_519;
	mov.b32 	%r449, 0;
$L__BB0_525:
	cvt.u64.u32 	%rd148, %r449;
	add.s64 	%rd50, %rd1, %rd148;
	ld.global.u8 	%rs1775, [%rd50];
	setp.ne.s16 	%p756, %rs1775, 38;
	@%p756 bra 	$L__BB0_529;
	ld.global.u8 	%rs1776, [%rd50+1];
	setp.ne.s16 	%p757, %rs1776, 32;
	@%p757 bra 	$L__BB0_529;
	ld.global.u8 	%rs1777, [%rd50+2];
	setp.ne.s16 	%p758, %rs1777, 108;
	@%p758 bra 	$L__BB0_529;
	ld.global.u8 	%rs1778, [%rd50+3];
	setp.eq.s16 	%p759, %rs1778, 115;
	mov.b32 	%r494, 4;
	@%p759 bra 	$L__BB0_927;
$L__BB0_529:
	add.s32 	%r449, %r449, 1;
	setp.ne.s32 	%p760, %r449, %r12;
	@%p760 bra 	$L__BB0_525;
$L__BB0_530:
	setp.lt.u32 	%p761, %r2, 5;
	@%p761 bra 	$L__BB0_545;
	mov.b32 	%r450, 0;
$L__BB0_532:
	cvt.u64.u32 	%rd149, %r450;
	add.s64 	%rd51, %rd1, %rd149;
	ld.global.u8 	%rs1779, [%rd51];
	setp.ne.s16 	%p762, %rs1779, 59;
	@%p762 bra 	$L__BB0_537;
	ld.global.u8 	%rs1780, [%rd51+1];
	setp.ne.s16 	%p763, %rs1780, 32;
	@%p763 bra 	$L__BB0_537;
	ld.global.u8 	%rs1781, [%rd51+2];
	setp.ne.s16 	%p764, %rs1781, 99;
	@%p764 bra 	$L__BB0_537;
	ld.global.u8 	%rs1782, [%rd51+3];
	setp.ne.s16 	%p765, %rs1782, 97;
	@%p765 bra 	$L__BB0_537;
	ld.global.u8 	%rs1783, [%rd51+4];
	setp.eq.s16 	%p766, %rs1783, 116;
	mov.b32 	%r494, 4;
	@%p766 bra 	$L__BB0_927;
$L__BB0_537:
	add.s32 	%r450, %r450, 1;
	setp.ne.s32 	%p767, %r450, %r6;
	@%p767 bra 	$L__BB0_532;
	mov.b32 	%r451, 0;
$L__BB0_539:
	cvt.u64.u32 	%rd150, %r451;
	add.s64 	%rd52, %rd1, %rd150;
	ld.global.u8 	%rs1784, [%rd52];
	setp.ne.s16 	%p768, %rs1784, 124;
	@%p768 bra 	$L__BB0_544;
	ld.global.u8 	%rs1785, [%rd52+1];
	setp.ne.s16 	%p769, %rs1785, 32;
	@%p769 bra 	$L__BB0_544;
	ld.global.u8 	%rs1786, [%rd52+2];
	setp.ne.s16 	%p770, %rs1786, 99;
	@%p770 bra 	$L__BB0_544;
	ld.global.u8 	%rs1787, [%rd52+3];
	setp.ne.s16 	%p771, %rs1787, 97;
	@%p771 bra 	$L__BB0_544;
	ld.global.u8 	%rs1788, [%rd52+4];
	setp.eq.s16 	%p772, %rs1788, 116;
	mov.b32 	%r494, 4;
	@%p772 bra 	$L__BB0_927;
$L__BB0_544:
	add.s32 	%r451, %r451, 1;
	setp.ne.s32 	%p773, %r451, %r6;
	@%p773 bra 	$L__BB0_539;
$L__BB0_545:
	setp.lt.u32 	%p774, %r2, 4;
	@%p774 bra 	$L__BB0_552;
	mov.b32 	%r452, 0;
$L__BB0_547:
	cvt.u64.u32 	%rd151, %r452;
	add.s64 	%rd53, %rd1, %rd151;
	ld.global.u8 	%rs1789, [%rd53];
	setp.ne.s16 	%p775, %rs1789, 59;
	@%p775 bra 	$L__BB0_551;
	ld.global.u8 	%rs1790, [%rd53+1];
	setp.ne.s16 	%p776, %rs1790, 32;
	@%p776 bra 	$L__BB0_551;
	ld.global.u8 	%rs1791, [%rd53+2];
	setp.ne.s16 	%p777, %rs1791, 114;
	@%p777 bra 	$L__BB0_551;
	ld.global.u8 	%rs1792, [%rd53+3];
	setp.eq.s16 	%p778, %rs1792, 109;
	mov.b32 	%r494, 4;
	@%p778 bra 	$L__BB0_927;
$L__BB0_551:
	add.s32 	%r452, %r452, 1;
	setp.ne.s32 	%p779, %r452, %r12;
	@%p779 bra 	$L__BB0_547;
$L__BB0_552:
	setp.lt.u32 	%p780, %r2, 6;
	@%p780 bra 	$L__BB0_569;
	mov.b32 	%r453, 0;
$L__BB0_554:
	cvt.u64.u32 	%rd152, %r453;
	add.s64 	%rd54, %rd1, %rd152;
	ld.global.u8 	%rs1793, [%rd54];
	setp.ne.s16 	%p781, %rs1793, 59;
	@%p781 bra 	$L__BB0_560;
	ld.global.u8 	%rs1794, [%rd54+1];
	setp.ne.s16 	%p782, %rs1794, 32;
	@%p782 bra 	$L__BB0_560;
	ld.global.u8 	%rs1795, [%rd54+2];
	setp.ne.s16 	%p783, %rs1795, 119;
	@%p783 bra 	$L__BB0_560;
	ld.global.u8 	%rs1796, [%rd54+3];
	setp.ne.s16 	%p784, %rs1796, 103;
	@%p784 bra 	$L__BB0_560;
	ld.global.u8 	%rs1797, [%rd54+4];
	setp.ne.s16 	%p785, %rs1797, 101;
	@%p785 bra 	$L__BB0_560;
	ld.global.u8 	%rs1798, [%rd54+5];
	setp.eq.s16 	%p786, %rs1798, 116;
	mov.b32 	%r494, 4;
	@%p786 bra 	$L__BB0_927;
$L__BB0_560:
	add.s32 	%r453, %r453, 1;
	setp.ne.s32 	%p787, %r453, %r9;
	@%p787 bra 	$L__BB0_554;
	mov.b32 	%r454, 0;
$L__BB0_562:
	cvt.u64.u32 	%rd153, %r454;
	add.s64 	%rd55, %rd1, %rd153;
	ld.global.u8 	%rs1799, [%rd55];
	setp.ne.s16 	%p788, %rs1799, 59;
	@%p788 bra 	$L__BB0_568;
	ld.global.u8 	%rs1800, [%rd55+1];
	setp.ne.s16 	%p789, %rs1800, 32;
	@%p789 bra 	$L__BB0_568;
	ld.global.u8 	%rs1801, [%rd55+2];
	setp.ne.s16 	%p790, %rs1801, 99;
	@%p790 bra 	$L__BB0_568;
	ld.global.u8 	%rs1802, [%rd55+3];
	setp.ne.s16 	%p791, %rs1802, 117;
	@%p791 bra 	$L__BB0_568;
	ld.global.u8 	%rs1803, [%rd55+4];
	setp.ne.s16 	%p792, %rs1803, 114;
	@%p792 bra 	$L__BB0_568;
	ld.global.u8 	%rs1804, [%rd55+5];
	setp.eq.s16 	%p793, %rs1804, 108;
	mov.b32 	%r494, 4;
	@%p793 bra 	$L__BB0_927;
$L__BB0_568:
	add.s32 	%r454, %r454, 1;
	setp.ne.s32 	%p794, %r454, %r9;
	@%p794 bra 	$L__BB0_562;
$L__BB0_569:
	setp.lt.u32 	%p795, %r2, 5;
	@%p795 bra 	$L__BB0_584;
	mov.b32 	%r455, 0;
$L__BB0_571:
	cvt.u64.u32 	%rd154, %r455;
	add.s64 	%rd56, %rd1, %rd154;
	ld.global.u8 	%rs1805, [%rd56];
	setp.ne.s16 	%p796, %rs1805, 124;
	@%p796 bra 	$L__BB0_576;
	ld.global.u8 	%rs1806, [%rd56+1];
	setp.ne.s16 	%p797, %rs1806, 32;
	@%p797 bra 	$L__BB0_576;
	ld.global.u8 	%rs1807, [%rd56+2];
	setp.ne.s16 	%p798, %rs1807, 110;
	@%p798 bra 	$L__BB0_576;
	ld.global.u8 	%rs1808, [%rd56+3];
	setp.ne.s16 	%p799, %rs1808, 99;
	@%p799 bra 	$L__BB0_576;
	ld.global.u8 	%rs1809, [%rd56+4];
	setp.eq.s16 	%p800, %rs1809, 32;
	mov.b32 	%r494, 4;
	@%p800 bra 	$L__BB0_927;
$L__BB0_576:
	add.s32 	%r455, %r455, 1;
	setp.ne.s32 	%p801, %r455, %r6;
	@%p801 bra 	$L__BB0_571;
	mov.b32 	%r456, 0;
$L__BB0_578:
	cvt.u64.u32 	%rd155, %r456;
	add.s64 	%rd57, %rd1, %rd155;
	ld.global.u8 	%rs1810, [%rd57];
	setp.ne.s16 	%p802, %rs1810, 59;
	@%p802 bra 	$L__BB0_583;
	ld.global.u8 	%rs1811, [%rd57+1];
	setp.ne.s16 	%p803, %rs1811, 32;
	@%p803 bra 	$L__BB0_583;
	ld.global.u8 	%rs1812, [%rd57+2];
	setp.ne.s16 	%p804, %rs1812, 110;
	@%p804 bra 	$L__BB0_583;
	ld.global.u8 	%rs1813, [%rd57+3];
	setp.ne.s16 	%p805, %rs1813, 99;
	@%p805 bra 	$L__BB0_583;
	ld.global.u8 	%rs1814, [%rd57+4];
	setp.eq.s16 	%p806, %rs1814, 32;
	mov.b32 	%r494, 4;
	@%p806 bra 	$L__BB0_927;
$L__BB0_583:
	add.s32 	%r456, %r456, 1;
	setp.ne.s32 	%p807, %r456, %r6;
	@%p807 bra 	$L__BB0_578;
$L__BB0_584:
	setp.eq.s32 	%p808, %r2, 0;
	@%p808 bra 	$L__BB0_588;
	mov.b32 	%r457, 0;
$L__BB0_586:
	cvt.u64.u32 	%rd156, %r457;
	add.s64 	%rd157, %rd1, %rd156;
	ld.global.u8 	%rs1815, [%rd157];
	setp.eq.s16 	%p809, %rs1815, 96;
	mov.b32 	%r494, 4;
	@%p809 bra 	$L__BB0_927;
	add.s32 	%r457, %r457, 1;
	setp.ne.s32 	%p810, %r457, %r2;
	@%p810 bra 	$L__BB0_586;
$L__BB0_588:
	setp.lt.u32 	%p811, %r2, 2;
	@%p811 bra 	$L__BB0_593;
	mov.b32 	%r458, 0;
$L__BB0_590:
	cvt.u64.u32 	%rd158, %r458;
	add.s64 	%rd58, %rd1, %rd158;
	ld.global.u8 	%rs1816, [%rd58];
	setp.ne.s16 	%p812, %rs1816, 36;
	@%p812 bra 	$L__BB0_592;
	ld.global.u8 	%rs1817, [%rd58+1];
	setp.eq.s16 	%p813, %rs1817, 40;
	mov.b32 	%r494, 4;
	@%p813 bra 	$L__BB0_927;
$L__BB0_592:
	add.s32 	%r458, %r458, 1;
	setp.ne.s32 	%p814, %r458, %r14;
	@%p814 bra 	$L__BB0_590;
$L__BB0_593:
	setp.lt.u32 	%p815, %r2, 3;
	@%p815 bra 	$L__BB0_604;
	mov.b32 	%r459, 0;
$L__BB0_595:
	cvt.u64.u32 	%rd159, %r459;
	add.s64 	%rd59, %rd1, %rd159;
	ld.global.u8 	%rs1818, [%rd59];
	setp.ne.s16 	%p816, %rs1818, 37;
	@%p816 bra 	$L__BB0_598;
	ld.global.u8 	%rs1819, [%rd59+1];
	setp.ne.s16 	%p817, %rs1819, 48;
	@%p817 bra 	$L__BB0_598;
	ld.global.u8 	%rs1820, [%rd59+2];
	setp.eq.s16 	%p818, %rs1820, 97;
	mov.b32 	%r494, 4;
	@%p818 bra 	$L__BB0_927;
$L__BB0_598:
	add.s32 	%r459, %r459, 1;
	setp.ne.s32 	%p819, %r459, %r3;
	@%p819 bra 	$L__BB0_595;
	mov.b32 	%r460, 0;
$L__BB0_600:
	cvt.u64.u32 	%rd160, %r460;
	add.s64 	%rd60, %rd1, %rd160;
	ld.global.u8 	%rs1821, [%rd60];
	setp.ne.s16 	%p820, %rs1821, 37;
	@%p820 bra 	$L__BB0_603;
	ld.global.u8 	%rs1822, [%rd60+1];
	setp.ne.s16 	%p821, %rs1822, 48;
	@%p821 bra 	$L__BB0_603;
	ld.global.u8 	%rs1823, [%rd60+2];
	setp.eq.s16 	%p822, %rs1823, 100;
	mov.b32 	%r494, 4;
	@%p822 bra 	$L__BB0_927;
$L__BB0_603:
	add.s32 	%r460, %r460, 1;
	setp.ne.s32 	%p823, %r460, %r3;
	@%p823 bra 	$L__BB0_600;
$L__BB0_604:
	setp.lt.u32 	%p824, %r2, 2;
	@%p824 bra 	$L__BB0_613;
	mov.b32 	%r461, 0;
$L__BB0_606:
	cvt.u64.u32 	%rd161, %r461;
	add.s64 	%rd61, %rd1, %rd161;
	ld.global.u8 	%rs1824, [%rd61];
	setp.ne.s16 	%p825, %rs1824, 38;
	@%p825 bra 	$L__BB0_608;
	ld.global.u8 	%rs1825, [%rd61+1];
	setp.eq.s16 	%p826, %rs1825, 38;
	mov.b32 	%r494, 4;
	@%p826 bra 	$L__BB0_927;
$L__BB0_608:
	add.s32 	%r461, %r461, 1;
	setp.ne.s32 	%p827, %r461, %r14;
	@%p827 bra 	$L__BB0_606;
	mov.b32 	%r462, 0;
$L__BB0_610:
	cvt.u64.u32 	%rd162, %r462;
	add.s64 	%rd62, %rd1, %rd162;
	ld.global.u8 	%rs1826, [%rd62];
	setp.ne.s16 	%p828, %rs1826, 124;
	@%p828 bra 	$L__BB0_612;
	ld.global.u8 	%rs1827, [%rd62+1];
	setp.eq.s16 	%p829, %rs1827, 124;
	mov.b32 	%r494, 4;
	@%p829 bra 	$L__BB0_927;
$L__BB0_612:
	add.s32 	%r462, %r462, 1;
	setp.ne.s32 	%p830, %r462, %r14;
	@%p830 bra 	$L__BB0_610;
$L__BB0_613:
	setp.lt.u32 	%p831, %r2, 6;
	@%p831 bra 	$L__BB0_630;
	mov.b32 	%r463, 0;
$L__BB0_615:
	cvt.u64.u32 	%rd163, %r463;
	add.s64 	%rd63, %rd1, %rd163;
	ld.global.u8 	%rs1828, [%rd63];
	setp.ne.s16 	%p832, %rs1828, 59;
	@%p832 bra 	$L__BB0_621;
	ld.global.u8 	%rs1829, [%rd63+1];
	setp.ne.s16 	%p833, %rs1829, 32;
	@%p833 bra 	$L__BB0_621;
	ld.global.u8 	%rs1830, [%rd63+2];
	setp.ne.s16 	%p834, %rs1830, 112;
	@%p834 bra 	$L__BB0_621;
	ld.global.u8 	%rs1831, [%rd63+3];
	setp.ne.s16 	%p835, %rs1831, 105;
	@%p835 bra 	$L__BB0_621;
	ld.global.u8 	%rs1832, [%rd63+4];
	setp.ne.s16 	%p836, %rs1832, 110;
	@%p836 bra 	$L__BB0_621;
	ld.global.u8 	%rs1833, [%rd63+5];
	setp.eq.s16 	%p837, %rs1833, 103;
	mov.b32 	%r494, 4;
	@%p837 bra 	$L__BB0_927;
$L__BB0_621:
	add.s32 	%r463, %r463, 1;
	setp.ne.s32 	%p838, %r463, %r9;
	@%p838 bra 	$L__BB0_615;
	mov.b32 	%r464, 0;
$L__BB0_623:
	cvt.u64.u32 	%rd164, %r464;
	add.s64 	%rd64, %rd1, %rd164;
	ld.global.u8 	%rs1834, [%rd64];
	setp.ne.s16 	%p839, %rs1834, 124;
	@%p839 bra 	$L__BB0_629;
	ld.global.u8 	%rs1835, [%rd64+1];
	setp.ne.s16 	%p840, %rs1835, 32;
	@%p840 bra 	$L__BB0_629;
	ld.global.u8 	%rs1836, [%rd64+2];
	setp.ne.s16 	%p841, %rs1836, 112;
	@%p841 bra 	$L__BB0_629;
	ld.global.u8 	%rs1837, [%rd64+3];
	setp.ne.s16 	%p842, %rs1837, 105;
	@%p842 bra 	$L__BB0_629;
	ld.global.u8 	%rs1838, [%rd64+4];
	setp.ne.s16 	%p843, %rs1838, 110;
	@%p843 bra 	$L__BB0_629;
	ld.global.u8 	%rs1839, [%rd64+5];
	setp.eq.s16 	%p844, %rs1839, 103;
	mov.b32 	%r494, 4;
	@%p844 bra 	$L__BB0_927;
$L__BB0_629:
	add.s32 	%r464, %r464, 1;
	setp.ne.s32 	%p845, %r464, %r9;
	@%p845 bra 	$L__BB0_623;
$L__BB0_630:
	setp.lt.u32 	%p846, %r2, 8;
	@%p846 bra 	$L__BB0_651;
	mov.b32 	%r465, 0;
$L__BB0_632:
	cvt.u64.u32 	%rd165, %r465;
	add.s64 	%rd65, %rd1, %rd165;
	ld.global.u8 	%rs1840, [%rd65];
	setp.ne.s16 	%p847, %rs1840, 59;
	@%p847 bra 	$L__BB0_640;
	ld.global.u8 	%rs1841, [%rd65+1];
	setp.ne.s16 	%p848, %rs1841, 32;
	@%p848 bra 	$L__BB0_640;
	ld.global.u8 	%rs1842, [%rd65+2];
	setp.ne.s16 	%p849, %rs1842, 119;
	@%p849 bra 	$L__BB0_640;
	ld.global.u8 	%rs1843, [%rd65+3];
	setp.ne.s16 	%p850, %rs1843, 104;
	@%p850 bra 	$L__BB0_640;
	ld.global.u8 	%rs1844, [%rd65+4];
	setp.ne.s16 	%p851, %rs1844, 111;
	@%p851 bra 	$L__BB0_640;
	ld.global.u8 	%rs1845, [%rd65+5];
	setp.ne.s16 	%p852, %rs1845, 97;
	@%p852 bra 	$L__BB0_640;
	ld.global.u8 	%rs1846, [%rd65+6];
	setp.ne.s16 	%p853, %rs1846, 109;
	@%p853 bra 	$L__BB0_640;
	ld.global.u8 	%rs1847, [%rd65+7];
	setp.eq.s16 	%p854, %rs1847, 105;
	mov.b32 	%r494, 4;
	@%p854 bra 	$L__BB0_927;
$L__BB0_640:
	add.s32 	%r465, %r465, 1;
	setp.ne.s32 	%p855, %r465, %r10;
	@%p855 bra 	$L__BB0_632;
	mov.b32 	%r466, 0;
$L__BB0_642:
	cvt.u64.u32 	%rd166, %r466;
	add.s64 	%rd66, %rd1, %rd166;
	ld.global.u8 	%rs1848, [%rd66];
	setp.ne.s16 	%p856, %rs1848, 124;
	@%p856 bra 	$L__BB0_650;
	ld.global.u8 	%rs1849, [%rd66+1];
	setp.ne.s16 	%p857, %rs1849, 32;
	@%p857 bra 	$L__BB0_650;
	ld.global.u8 	%rs1850, [%rd66+2];
	setp.ne.s16 	%p858, %rs1850, 119;
	@%p858 bra 	$L__BB0_650;
	ld.global.u8 	%rs1851, [%rd66+3];
	setp.ne.s16 	%p859, %rs1851, 104;
	@%p859 bra 	$L__BB0_650;
	ld.global.u8 	%rs1852, [%rd66+4];
	setp.ne.s16 	%p860, %rs1852, 111;
	@%p860 bra 	$L__BB0_650;
	ld.global.u8 	%rs1853, [%rd66+5];
	setp.ne.s16 	%p861, %rs1853, 97;
	@%p861 bra 	$L__BB0_650;
	ld.global.u8 	%rs1854, [%rd66+6];
	setp.ne.s16 	%p862, %rs1854, 109;
	@%p862 bra 	$L__BB0_650;
	ld.global.u8 	%rs1855, [%rd66+7];
	setp.eq.s16 	%p863, %rs1855, 105;
	mov.b32 	%r494, 4;
	@%p863 bra 	$L__BB0_927;
$L__BB0_650:
	add.s32 	%r466, %r466, 1;
	setp.ne.s32 	%p864, %r466, %r10;
	@%p864 bra 	$L__BB0_642;
$L__BB0_651:
	setp.lt.u32 	%p865, %r2, 4;
	@%p865 bra 	$L__BB0_658;
	mov.b32 	%r467, 0;
$L__BB0_653:
	cvt.u64.u32 	%rd167, %r467;
	add.s64 	%rd67, %rd1, %rd167;
	ld.global.u8 	%rs1856, [%rd67];
	setp.ne.s16 	%p866, %rs1856, 59;
	@%p866 bra 	$L__BB0_657;
	ld.global.u8 	%rs1857, [%rd67+1];
	setp.ne.s16 	%p867, %rs1857, 32;
	@%p867 bra 	$L__BB0_657;
	ld.global.u8 	%rs1858, [%rd67+2];
	setp.ne.s16 	%p868, %rs1858, 105;
	@%p868 bra 	$L__BB0_657;
	ld.global.u8 	%rs1859, [%rd67+3];
	setp.eq.s16 	%p869, %rs1859, 100;
	mov.b32 	%r494, 4;
	@%p869 bra 	$L__BB0_927;
$L__BB0_657:
	add.s32 	%r467, %r467, 1;
	setp.ne.s32 	%p870, %r467, %r12;
	@%p870 bra 	$L__BB0_653;
$L__BB0_658:
	setp.lt.u32 	%p871, %r2, 7;
	@%p871 bra 	$L__BB0_668;
	mov.b32 	%r468, 0;
$L__BB0_660:
	cvt.u64.u32 	%rd168, %r468;
	add.s64 	%rd68, %rd1, %rd168;
	ld.global.u8 	%rs1860, [%rd68];
	setp.ne.s16 	%p872, %rs1860, 47;
	@%p872 bra 	$L__BB0_667;
	ld.global.u8 	%rs1861, [%rd68+1];
	setp.ne.s16 	%p873, %rs1861, 98;
	@%p873 bra 	$L__BB0_667;
	ld.global.u8 	%rs1862, [%rd68+2];
	setp.ne.s16 	%p874, %rs1862, 105;
	@%p874 bra 	$L__BB0_667;
	ld.global.u8 	%rs1863, [%rd68+3];
	setp.ne.s16 	%p875, %rs1863, 110;
	@%p875 bra 	$L__BB0_667;
	ld.global.u8 	%rs1864, [%rd68+4];
	setp.ne.s16 	%p876, %rs1864, 47;
	@%p876 bra 	$L__BB0_667;
	ld.global.u8 	%rs1865, [%rd68+5];
	setp.ne.s16 	%p877, %rs1865, 115;
	@%p877 bra 	$L__BB0_667;
	ld.global.u8 	%rs1866, [%rd68+6];
	setp.eq.s16 	%p878, %rs1866, 104;
	mov.b32 	%r494, 4;
	@%p878 bra 	$L__BB0_927;
$L__BB0_667:
	add.s32 	%r468, %r468, 1;
	setp.ne.s32 	%p879, %r468, %r5;
	@%p879 bra 	$L__BB0_660;
$L__BB0_668:
	setp.lt.u32 	%p880, %r2, 9;
	@%p880 bra 	$L__BB0_680;
	mov.b32 	%r469, 0;
$L__BB0_670:
	cvt.u64.u32 	%rd169, %r469;
	add.s64 	%rd69, %rd1, %rd169;
	ld.global.u8 	%rs1867, [%rd69];
	setp.ne.s16 	%p881, %rs1867, 47;
	@%p881 bra 	$L__BB0_679;
	ld.global.u8 	%rs1868, [%rd69+1];
	setp.ne.s16 	%p882, %rs1868, 98;
	@%p882 bra 	$L__BB0_679;
	ld.global.u8 	%rs1869, [%rd69+2];
	setp.ne.s16 	%p883, %rs1869, 105;
	@%p883 bra 	$L__BB0_679;
	ld.global.u8 	%rs1870, [%rd69+3];
	setp.ne.s16 	%p884, %rs1870, 110;
	@%p884 bra 	$L__BB0_679;
	ld.global.u8 	%rs1871, [%rd69+4];
	setp.ne.s16 	%p885, %rs1871, 47;
	@%p885 bra 	$L__BB0_679;
	ld.global.u8 	%rs1872, [%rd69+5];
	setp.ne.s16 	%p886, %rs1872, 98;
	@%p886 bra 	$L__BB0_679;
	ld.global.u8 	%rs1873, [%rd69+6];
	setp.ne.s16 	%p887, %rs1873, 97;
	@%p887 bra 	$L__BB0_679;
	ld.global.u8 	%rs1874, [%rd69+7];
	setp.ne.s16 	%p888, %rs1874, 115;
	@%p888 bra 	$L__BB0_679;
	ld.global.u8 	%rs1875, [%rd69+8];
	setp.eq.s16 	%p889, %rs1875, 104;
	mov.b32 	%r494, 4;
	@%p889 bra 	$L__BB0_927;
$L__BB0_679:
	add.s32 	%r469, %r469, 1;
	setp.ne.s32 	%p890, %r469, %r4;
	@%p890 bra 	$L__BB0_670;
$L__BB0_680:
	setp.lt.u32 	%p891, %r2, 7;
	@%p891 bra 	$L__BB0_690;
	mov.b32 	%r470, 0;
$L__BB0_682:
	cvt.u64.u32 	%rd170, %r470;
	add.s64 	%rd70, %rd1, %rd170;
	ld.global.u8 	%rs1876, [%rd70];
	setp.ne.s16 	%p892, %rs1876, 99;
	@%p892 bra 	$L__BB0_689;
	ld.global.u8 	%rs1877, [%rd70+1];
	setp.ne.s16 	%p893, %rs1877, 109;
	@%p893 bra 	$L__BB0_689;
	ld.global.u8 	%rs1878, [%rd70+2];
	setp.ne.s16 	%p894, %rs1878, 100;
	@%p894 bra 	$L__BB0_689;
	ld.global.u8 	%rs1879, [%rd70+3];
	setp.ne.s16 	%p895, %rs1879, 46;
	@%p895 bra 	$L__BB0_689;
	ld.global.u8 	%rs1880, [%rd70+4];
	setp.ne.s16 	%p896, %rs1880, 101;
	@%p896 bra 	$L__BB0_689;
	ld.global.u8 	%rs1881, [%rd70+5];
	setp.ne.s16 	%p897, %rs1881, 120;
	@%p897 bra 	$L__BB0_689;
	ld.global.u8 	%rs1882, [%rd70+6];
	setp.eq.s16 	%p898, %rs1882, 101;
	mov.b32 	%r494, 4;
	@%p898 bra 	$L__BB0_927;
$L__BB0_689:
	add.s32 	%r470, %r470, 1;
	setp.ne.s32 	%p899, %r470, %r5;
	@%p899 bra 	$L__BB0_682;
$L__BB0_690:
	setp.lt.u32 	%p900, %r2, 10;
	@%p900 bra 	$L__BB0_703;
	mov.b32 	%r471, 0;
$L__BB0_692:
	cvt.u64.u32 	%rd171, %r471;
	add.s64 	%rd71, %rd1, %rd171;
	ld.global.u8 	%rs1883, [%rd71];
	setp.ne.s16 	%p901, %rs1883, 112;
	@%p901 bra 	$L__BB0_702;
	ld.global.u8 	%rs1884, [%rd71+1];
	setp.ne.s16 	%p902, %rs1884, 111;
	@%p902 bra 	$L__BB0_702;
	ld.global.u8 	%rs1885, [%rd71+2];
	setp.ne.s16 	%p903, %rs1885, 119;
	@%p903 bra 	$L__BB0_702;
	ld.global.u8 	%rs1886, [%rd71+3];
	setp.ne.s16 	%p904, %rs1886, 101;
	@%p904 bra 	$L__BB0_702;
	ld.global.u8 	%rs1887, [%rd71+4];
	setp.ne.s16 	%p905, %rs1887, 114;
	@%p905 bra 	$L__BB0_702;
	ld.global.u8 	%rs1888, [%rd71+5];
	setp.ne.s16 	%p906, %rs1888, 115;
	@%p906 bra 	$L__BB0_702;
	ld.global.u8 	%rs1889, [%rd71+6];
	setp.ne.s16 	%p907, %rs1889, 104;
	@%p907 bra 	$L__BB0_702;
	ld.global.u8 	%rs1890, [%rd71+7];
	setp.ne.s16 	%p908, %rs1890, 101;
	@%p908 bra 	$L__BB0_702;
	ld.global.u8 	%rs1891, [%rd71+8];
	setp.ne.s16 	%p909, %rs1891, 108;
	@%p909 bra 	$L__BB0_702;
	ld.global.u8 	%rs1892, [%rd71+9];
	setp.eq.s16 	%p910, %rs1892, 108;
	mov.b32 	%r494, 4;
	@%p910 bra 	$L__BB0_927;
$L__BB0_702:
	add.s32 	%r471, %r471, 1;
	setp.ne.s32 	%p911, %r471, %r8;
	@%p911 bra 	$L__BB0_692;
$L__BB0_703:
	setp.lt.u32 	%p912, %r2, 2;
	@%p912 bra 	$L__BB0_708;
	mov.b32 	%r472, 0;
$L__BB0_705:
	cvt.u64.u32 	%rd172, %r472;
	add.s64 	%rd72, %rd1, %rd172;
	ld.global.u8 	%rs1893, [%rd72];
	setp.ne.s16 	%p913, %rs1893, 41;
	@%p913 bra 	$L__BB0_707;
	ld.global.u8 	%rs1894, [%rd72+1];
	setp.eq.s16 	%p914, %rs1894, 40;
	mov.b32 	%r494, 5;
	@%p914 bra 	$L__BB0_927;
$L__BB0_707:
	add.s32 	%r472, %r472, 1;
	setp.ne.s32 	%p915, %r472, %r14;
	@%p915 bra 	$L__BB0_705;
$L__BB0_708:
	setp.lt.u32 	%p916, %r2, 3;
	@%p916 bra 	$L__BB0_714;
	mov.b32 	%r473, 0;
$L__BB0_710:
	cvt.u64.u32 	%rd173, %r473;
	add.s64 	%rd73, %rd1, %rd173;
	ld.global.u8 	%rs1895, [%rd73];
	setp.ne.s16 	%p917, %rs1895, 42;
	@%p917 bra 	$L__BB0_713;
	ld.global.u8 	%rs1896, [%rd73+1];
	setp.ne.s16 	%p918, %rs1896, 41;
	@%p918 bra 	$L__BB0_713;
	ld.global.u8 	%rs1897, [%rd73+2];
	setp.eq.s16 	%p919, %rs1897, 41;
	mov.b32 	%r494, 5;
	@%p919 bra 	$L__BB0_927;
$L__BB0_713:
	add.s32 	%r473, %r473, 1;
	setp.ne.s32 	%p920, %r473, %r3;
	@%p920 bra 	$L__BB0_710;
$L__BB0_714:
	setp.lt.u32 	%p921, %r2, 8;
	@%p921 bra 	$L__BB0_725;
	mov.b32 	%r474, 0;
$L__BB0_716:
	cvt.u64.u32 	%rd174, %r474;
	add.s64 	%rd74, %rd1, %rd174;
	ld.global.u8 	%rs1898, [%rd74];
	setp.ne.s16 	%p922, %rs1898, 42;
	@%p922 bra 	$L__BB0_724;
	ld.global.u8 	%rs1899, [%rd74+1];
	setp.ne.s16 	%p923, %rs1899, 41;
	@%p923 bra 	$L__BB0_724;
	ld.global.u8 	%rs1900, [%rd74+2];
	setp.ne.s16 	%p924, %rs1900, 40;
	@%p924 bra 	$L__BB0_724;
	ld.global.u8 	%rs1901, [%rd74+3];
	setp.ne.s16 	%p925, %rs1901, 117;
	@%p925 bra 	$L__BB0_724;
	ld.global.u8 	%rs1902, [%rd74+4];
	setp.ne.s16 	%p926, %rs1902, 105;
	@%p926 bra 	$L__BB0_724;
	ld.global.u8 	%rs1903, [%rd74+5];
	setp.ne.s16 	%p927, %rs1903, 100;
	@%p927 bra 	$L__BB0_724;
	ld.global.u8 	%rs1904, [%rd74+6];
	setp.ne.s16 	%p928, %rs1904, 61;
	@%p928 bra 	$L__BB0_724;
	ld.global.u8 	%rs1905, [%rd74+7];
	setp.eq.s16 	%p929, %rs1905, 42;
	mov.b32 	%r494, 5;
	@%p929 bra 	$L__BB0_927;
$L__BB0_724:
	add.s32 	%r474, %r474, 1;
	setp.ne.s32 	%p930, %r474, %r10;
	@%p930 bra 	$L__BB0_716;
$L__BB0_725:
	setp.lt.u32 	%p931, %r2, 4;
	@%p931 bra 	$L__BB0_732;
	mov.b32 	%r475, 0;
$L__BB0_727:
	cvt.u64.u32 	%rd175, %r475;
	add.s64 	%rd75, %rd1, %rd175;
	ld.global.u8 	%rs1906, [%rd75];
	setp.ne.s16 	%p932, %rs1906, 42;
	@%p932 bra 	$L__BB0_731;
	ld.global.u8 	%rs1907, [%rd75+1];
	setp.ne.s16 	%p933, %rs1907, 40;
	@%p933 bra 	$L__BB0_731;
	ld.global.u8 	%rs1908, [%rd75+2];
	setp.ne.s16 	%p934, %rs1908, 41;
	@%p934 bra 	$L__BB0_731;
	ld.global.u8 	%rs1909, [%rd75+3];
	setp.eq.s16 	%p935, %rs1909, 124;
	mov.b32 	%r494, 5;
	@%p935 bra 	$L__BB0_927;
$L__BB0_731:
	add.s32 	%r475, %r475, 1;
	setp.ne.s32 	%p936, %r475, %r12;
	@%p936 bra 	$L__BB0_727;
$L__BB0_732:
	setp.lt.u32 	%p937, %r2, 3;
	@%p937 bra 	$L__BB0_738;
	mov.b32 	%r476, 0;
$L__BB0_734:
	cvt.u64.u32 	%rd176, %r476;
	add.s64 	%rd76, %rd1, %rd176;
	ld.global.u8 	%rs1910, [%rd76];
	setp.ne.s16 	%p938, %rs1910, 92;
	@%p938 bra 	$L__BB0_737;
	ld.global.u8 	%rs1911, [%rd76+1];
	setp.ne.s16 	%p939, %rs1911, 48;
	@%p939 bra 	$L__BB0_737;
	ld.global.u8 	%rs1912, [%rd76+2];
	setp.eq.s16 	%p940, %rs1912, 48;
	mov.b32 	%r494, 5;
	@%p940 bra 	$L__BB0_927;
$L__BB0_737:
	add.s32 	%r476, %r476, 1;
	setp.ne.s32 	%p941, %r476, %r3;
	@%p941 bra 	$L__BB0_734;
$L__BB0_738:
	setp.lt.u32 	%p942, %r2, 8;
	@%p942 bra 	$L__BB0_749;
	mov.b32 	%r477, 0;
$L__BB0_740:
	cvt.u64.u32 	%rd177, %r477;
	add.s64 	%rd77, %rd1, %rd177;
	ld.global.u8 	%rs1913, [%rd77];
	add.s16 	%rs1914, %rs1913, -65;
	and.b16  	%rs1915, %rs1914, 255;
	setp.lt.u16 	%p943, %rs1915, 26;
	add.s16 	%rs1916, %rs1913, 32;
	selp.b16 	%rs1917, %rs1916, %rs1913, %p943;
	and.b16  	%rs1918, %rs1917, 255;
	setp.ne.s16 	%p944, %rs1918, 60;
	@%p944 bra 	$L__BB0_748;
	ld.global.u8 	%rs1919, [%rd77+1];
	add.s16 	%rs1920, %rs1919, -65;
	and.b16  	%rs1921, %rs1920, 255;
	setp.lt.u16 	%p945, %rs1921, 26;
	add.s16 	%rs1922, %rs1919, 32;
	selp.b16 	%rs1923, %rs1922, %rs1919, %p945;
	and.b16  	%rs1924, %rs1923, 255;
	setp.ne.s16 	%p946, %rs1924, 33;
	@%p946 bra 	$L__BB0_748;
	ld.global.u8 	%rs1925, [%rd77+2];
	add.s16 	%rs1926, %rs1925, -65;
	and.b16  	%rs1927, %rs1926, 255;
	setp.lt.u16 	%p947, %rs1927, 26;
	add.s16 	%rs1928, %rs1925, 32;
	selp.b16 	%rs1929, %rs1928, %rs1925, %p947;
	and.b16  	%rs1930, %rs1929, 255;
	setp.ne.s16 	%p948, %rs1930, 101;
	@%p948 bra 	$L__BB0_748;
	ld.global.u8 	%rs1931, [%rd77+3];
	add.s16 	%rs1932, %rs1931, -65;
	and.b16  	%rs1933, %rs1932, 255;
	setp.lt.u16 	%p949, %rs1933, 26;
	add.s16 	%rs1934, %rs1931, 32;
	selp.b16 	%rs1935, %rs1934, %rs1931, %p949;
	and.b16  	%rs1936, %rs1935, 255;
	setp.ne.s16 	%p950, %rs1936, 110;
	@%p950 bra 	$L__BB0_748;
	ld.global.u8 	%rs1937, [%rd77+4];
	add.s16 	%rs1938, %rs1937, -65;
	and.b16  	%rs1939, %rs1938, 255;
	setp.lt.u16 	%p951, %rs1939, 26;
	add.s16 	%rs1940, %rs1937, 32;
	selp.b16 	%rs1941, %rs1940, %rs1937, %p951;
	and.b16  	%rs1942, %rs1941, 255;
	setp.ne.s16 	%p952, %rs1942, 116;
	@%p952 bra 	$L__BB0_748;
	ld.global.u8 	%rs1943, [%rd77+5];
	add.s16 	%rs1944, %rs1943, -65;
	and.b16  	%rs1945, %rs1944, 255;
	setp.lt.u16 	%p953, %rs1945, 26;
	add.s16 	%rs1946, %rs1943, 32;
	selp.b16 	%rs1947, %rs1946, %rs1943, %p953;
	and.b16  	%rs1948, %rs1947, 255;
	setp.ne.s16 	%p954, %rs1948, 105;
	@%p954 bra 	$L__BB0_748;
	ld.global.u8 	%rs1949, [%rd77+6];
	add.s16 	%rs1950, %rs1949, -65;
	and.b16  	%rs1951, %rs1950, 255;
	setp.lt.u16 	%p955, %rs1951, 26;
	add.s16 	%rs1952, %rs1949, 32;
	selp.b16 	%rs1953, %rs1952, %rs1949, %p955;
	and.b16  	%rs1954, %rs1953, 255;
	setp.ne.s16 	%p956, %rs1954, 116;
	@%p956 bra 	$L__BB0_748;
	ld.global.u8 	%rs1955, [%rd77+7];
	add.s16 	%rs1956, %rs1955, -65;
	and.b16  	%rs1957, %rs1956, 255;
	setp.lt.u16 	%p957, %rs1957, 26;
	add.s16 	%rs1958, %rs1955, 32;
	selp.b16 	%rs1959, %rs1958, %rs1955, %p957;
	and.b16  	%rs1960, %rs1959, 255;
	setp.eq.s16 	%p958, %rs1960, 121;
	mov.b32 	%r494, 6;
	@%p958 bra 	$L__BB0_927;
$L__BB0_748:
	add.s32 	%r477, %r477, 1;
	setp.ne.s32 	%p959, %r477, %r10;
	@%p959 bra 	$L__BB0_740;
$L__BB0_749:
	setp.lt.u32 	%p960, %r2, 9;
	@%p960 bra 	$L__BB0_761;
	mov.b32 	%r478, 0;
$L__BB0_751:
	cvt.u64.u32 	%rd178, %r478;
	add.s64 	%rd78, %rd1, %rd178;
	ld.global.u8 	%rs1961, [%rd78];
	add.s16 	%rs1962, %rs1961, -65;
	and.b16  	%rs1963, %rs1962, 255;
	setp.lt.u16 	%p961, %rs1963, 26;
	add.s16 	%rs1964, %rs1961, 32;
	selp.b16 	%rs1965, %rs1964, %rs1961, %p961;
	and.b16  	%rs1966, %rs1965, 255;
	setp.ne.s16 	%p962, %rs1966, 60;
	@%p962 bra 	$L__BB0_760;
	ld.global.u8 	%rs1967, [%rd78+1];
	add.s16 	%rs1968, %rs1967, -65;
	and.b16  	%rs1969, %rs1968, 255;
	setp.lt.u16 	%p963, %rs1969, 26;
	add.s16 	%rs1970, %rs1967, 32;
	selp.b16 	%rs1971, %rs1970, %rs1967, %p963;
	and.b16  	%rs1972, %rs1971, 255;
	setp.ne.s16 	%p964, %rs1972, 33;
	@%p964 bra 	$L__BB0_760;
	ld.global.u8 	%rs1973, [%rd78+2];
	add.s16 	%rs1974, %rs1973, -65;
	and.b16  	%rs1975, %rs1974, 255;
	setp.lt.u16 	%p965, %rs1975, 26;
	add.s16 	%rs1976, %rs1973, 32;
	selp.b16 	%rs1977, %rs1976, %rs1973, %p965;
	and.b16  	%rs1978, %rs1977, 255;
	setp.ne.s16 	%p966, %rs1978, 100;
	@%p966 bra 	$L__BB0_760;
	ld.global.u8 	%rs1979, [%rd78+3];
	add.s16 	%rs1980, %rs1979, -65;
	and.b16  	%rs1981, %rs1980, 255;
	setp.lt.u16 	%p967, %rs1981, 26;
	add.s16 	%rs1982, %rs1979, 32;
	selp.b16 	%rs1983, %rs1982, %rs1979, %p967;
	and.b16  	%rs1984, %rs1983, 255;
	setp.ne.s16 	%p968, %rs1984, 111;
	@%p968 bra 	$L__BB0_760;
	ld.global.u8 	%rs1985, [%rd78+4];
	add.s16 	%rs1986, %rs1985, -65;
	and.b16  	%rs1987, %rs1986, 255;
	setp.lt.u16 	%p969, %rs1987, 26;
	add.s16 	%rs1988, %rs1985, 32;
	selp.b16 	%rs1989, %rs1988, %rs1985, %p969;
	and.b16  	%rs1990, %rs1989, 255;
	setp.ne.s16 	%p970, %rs1990, 99;
	@%p970 bra 	$L__BB0_760;
	ld.global.u8 	%rs1991, [%rd78+5];
	add.s16 	%rs1992, %rs1991, -65;
	and.b16  	%rs1993, %rs1992, 255;
	setp.lt.u16 	%p971, %rs1993, 26;
	add.s16 	%rs1994, %rs1991, 32;
	selp.b16 	%rs1995, %rs1994, %rs1991, %p971;
	and.b16  	%rs1996, %rs1995, 255;
	setp.ne.s16 	%p972, %rs1996, 116;
	@%p972 bra 	$L__BB0_760;
	ld.global.u8 	%rs1997, [%rd78+6];
	add.s16 	%rs1998, %rs1997, -65;
	and.b16  	%rs1999, %rs1998, 255;
	setp.lt.u16 	%p973, %rs1999, 26;
	add.s16 	%rs2000, %rs1997, 32;
	selp.b16 	%rs2001, %rs2000, %rs1997, %p973;
	and.b16  	%rs2002, %rs2001, 255;
	setp.ne.s16 	%p974, %rs2002, 121;
	@%p974 bra 	$L__BB0_760;
	ld.global.u8 	%rs2003, [%rd78+7];
	add.s16 	%rs2004, %rs2003, -65;
	and.b16  	%rs2005, %rs2004, 255;
	setp.lt.u16 	%p975, %rs2005, 26;
	add.s16 	%rs2006, %rs2003, 32;
	selp.b16 	%rs2007, %rs2006, %rs2003, %p975;
	and.b16  	%rs2008, %rs2007, 255;
	setp.ne.s16 	%p976, %rs2008, 112;
	@%p976 bra 	$L__BB0_760;
	ld.global.u8 	%rs2009, [%rd78+8];
	add.s16 	%rs2010, %rs2009, -65;
	and.b16  	%rs2011, %rs2010, 255;
	setp.lt.u16 	%p977, %rs2011, 26;
	add.s16 	%rs2012, %rs2009, 32;
	selp.b16 	%rs2013, %rs2012, %rs2009, %p977;
	and.b16  	%rs2014, %rs2013, 255;
	setp.eq.s16 	%p978, %rs2014, 101;
	mov.b32 	%r494, 6;
	@%p978 bra 	$L__BB0_927;
$L__BB0_760:
	add.s32 	%r478, %r478, 1;
	setp.ne.s32 	%p979, %r478, %r4;
	@%p979 bra 	$L__BB0_751;
$L__BB0_761:
	setp.lt.u32 	%p980, %r2, 13;
	@%p980 bra 	$L__BB0_792;
	mov.b32 	%r479, 0;
$L__BB0_763:
	cvt.u64.u32 	%rd179, %r479;
	add.s64 	%rd79, %rd1, %rd179;
	ld.global.u8 	%rs2015, [%rd79];
	setp.ne.s16 	%p981, %rs2015, 115;
	@%p981 bra 	$L__BB0_776;
	ld.global.u8 	%rs2016, [%rd79+1];
	setp.ne.s16 	%p982, %rs2016, 121;
	@%p982 bra 	$L__BB0_776;
	ld.global.u8 	%rs2017, [%rd79+2];
	setp.ne.s16 	%p983, %rs2017, 115;
	@%p983 bra 	$L__BB0_776;
	ld.global.u8 	%rs2018, [%rd79+3];
	setp.ne.s16 	%p984, %rs2018, 116;
	@%p984 bra 	$L__BB0_776;
	ld.global.u8 	%rs2019, [%rd79+4];
	setp.ne.s16 	%p985, %rs2019, 101;
	@%p985 bra 	$L__BB0_776;
	ld.global.u8 	%rs2020, [%rd79+5];
	setp.ne.s16 	%p986, %rs2020, 109;
	@%p986 bra 	$L__BB0_776;
	ld.global.u8 	%rs2021, [%rd79+6];
	setp.ne.s16 	%p987, %rs2021, 32;
	@%p987 bra 	$L__BB0_776;
	ld.global.u8 	%rs2022, [%rd79+7];
	setp.ne.s16 	%p988, %rs2022, 34;
	@%p988 bra 	$L__BB0_776;
	ld.global.u8 	%rs2023, [%rd79+8];
	setp.ne.s16 	%p989, %rs2023, 102;
	@%p989 bra 	$L__BB0_776;
	ld.global.u8 	%rs2024, [%rd79+9];
	setp.ne.s16 	%p990, %rs2024, 105;
	@%p990 bra 	$L__BB0_776;
	ld.global.u8 	%rs2025, [%rd79+10];
	setp.ne.s16 	%p991, %rs2025, 108;
	@%p991 bra 	$L__BB0_776;
	ld.global.u8 	%rs2026, [%rd79+11];
	setp.ne.s16 	%p992, %rs2026, 101;
	@%p992 bra 	$L__BB0_776;
	ld.global.u8 	%rs2027, [%rd79+12];
	setp.eq.s16 	%p993, %rs2027, 58;
	mov.b32 	%r494, 6;
	@%p993 bra 	$L__BB0_927;
$L__BB0_776:
	add.s32 	%r479, %r479, 1;
	setp.ne.s32 	%p994, %r479, %r13;
	@%p994 bra 	$L__BB0_763;
	mov.b32 	%r480, 0;
$L__BB0_778:
	cvt.u64.u32 	%rd180, %r480;
	add.s64 	%rd80, %rd1, %rd180;
	ld.global.u8 	%rs2028, [%rd80];
	setp.ne.s16 	%p995, %rs2028, 115;
	@%p995 bra 	$L__BB0_791;
	ld.global.u8 	%rs2029, [%rd80+1];
	setp.ne.s16 	%p996, %rs2029, 121;
	@%p996 bra 	$L__BB0_791;
	ld.global.u8 	%rs2030, [%rd80+2];
	setp.ne.s16 	%p997, %rs2030, 115;
	@%p997 bra 	$L__BB0_791;
	ld.global.u8 	%rs2031, [%rd80+3];
	setp.ne.s16 	%p998, %rs2031, 116;
	@%p998 bra 	$L__BB0_791;
	ld.global.u8 	%rs2032, [%rd80+4];
	setp.ne.s16 	%p999, %rs2032, 101;
	@%p999 bra 	$L__BB0_791;
	ld.global.u8 	%rs2033, [%rd80+5];
	setp.ne.s16 	%p1000, %rs2033, 109;
	@%p1000 bra 	$L__BB0_791;
	ld.global.u8 	%rs2034, [%rd80+6];
	setp.ne.s16 	%p1001, %rs2034, 32;
	@%p1001 bra 	$L__BB0_791;
	ld.global.u8 	%rs2035, [%rd80+7];
	setp.ne.s16 	%p1002, %rs2035, 39;
	@%p1002 bra 	$L__BB0_791;
	ld.global.u8 	%rs2036, [%rd80+8];
	setp.ne.s16 	%p1003, %rs2036, 102;
	@%p1003 bra 	$L__BB0_791;
	ld.global.u8 	%rs2037, [%rd80+9];
	setp.ne.s16 	%p1004, %rs2037, 105;
	@%p1004 bra 	$L__BB0_791;
	ld.global.u8 	%rs2038, [%rd80+10];
	setp.ne.s16 	%p1005, %rs2038, 108;
	@%p1005 bra 	$L__BB0_791;
	ld.global.u8 	%rs2039, [%rd80+11];
	setp.ne.s16 	%p1006, %rs2039, 101;
	@%p1006 bra 	$L__BB0_791;
	ld.global.u8 	%rs2040, [%rd80+12];
	setp.eq.s16 	%p1007, %rs2040, 58;
	mov.b32 	%r494, 6;
	@%p1007 bra 	$L__BB0_927;
$L__BB0_791:
	add.s32 	%r480, %r480, 1;
	setp.ne.s32 	%p1008, %r480, %r13;
	@%p1008 bra 	$L__BB0_778;
$L__BB0_792:
	setp.lt.u32 	%p1009, %r2, 9;
	@%p1009 bra 	$L__BB0_837;
	mov.b32 	%r481, 0;
$L__BB0_794:
	cvt.u64.u32 	%rd181, %r481;
	add.s64 	%rd81, %rd1, %rd181;
	ld.global.u8 	%rs2041, [%rd81];
	add.s16 	%rs2042, %rs2041, -65;
	and.b16  	%rs2043, %rs2042, 255;
	setp.lt.u16 	%p1010, %rs2043, 26;
	add.s16 	%rs2044, %rs2041, 32;
	selp.b16 	%rs2045, %rs2044, %rs2041, %p1010;
	and.b16  	%rs2046, %rs2045, 255;
	setp.ne.s16 	%p1011, %rs2046, 60;
	@%p1011 bra 	$L__BB0_803;
	ld.global.u8 	%rs2047, [%rd81+1];
	add.s16 	%rs2048, %rs2047, -65;
	and.b16  	%rs2049, %rs2048, 255;
	setp.lt.u16 	%p1012, %rs2049, 26;
	add.s16 	%rs2050, %rs2047, 32;
	selp.b16 	%rs2051, %rs2050, %rs2047, %p1012;
	and.b16  	%rs2052, %rs2051, 255;
	setp.ne.s16 	%p1013, %rs2052, 33;
	@%p1013 bra 	$L__BB0_803;
	ld.global.u8 	%rs2053, [%rd81+2];
	add.s16 	%rs2054, %rs2053, -65;
	and.b16  	%rs2055, %rs2054, 255;
	setp.lt.u16 	%p1014, %rs2055, 26;
	add.s16 	%rs2056, %rs2053, 32;
	selp.b16 	%rs2057, %rs2056, %rs2053, %p1014;
	and.b16  	%rs2058, %rs2057, 255;
	setp.ne.s16 	%p1015, %rs2058, 101;
	@%p1015 bra 	$L__BB0_803;
	ld.global.u8 	%rs2059, [%rd81+3];
	add.s16 	%rs2060, %rs2059, -65;
	and.b16  	%rs2061, %rs2060, 255;
	setp.lt.u16 	%p1016, %rs2061, 26;
	add.s16 	%rs2062, %rs2059, 32;
	selp.b16 	%rs2063, %rs2062, %rs2059, %p1016;
	and.b16  	%rs2064, %rs2063, 255;
	setp.ne.s16 	%p1017, %rs2064, 108;
	@%p1017 bra 	$L__BB0_803;
	ld.global.u8 	%rs2065, [%rd81+4];
	add.s16 	%rs2066, %rs2065, -65;
	and.b16  	%rs2067, %rs2066, 255;
	setp.lt.u16 	%p1018, %rs2067, 26;
	add.s16 	%rs2068, %rs2065, 32;
	selp.b16 	%rs2069, %rs2068, %rs2065, %p1018;
	and.b16  	%rs2070, %rs2069, 255;
	setp.ne.s16 	%p1019, %rs2070, 101;
	@%p1019 bra 	$L__BB0_803;
	ld.global.u8 	%rs2071, [%rd81+5];
	add.s16 	%rs2072, %rs2071, -65;
	and.b16  	%rs2073, %rs2072, 255;
	setp.lt.u16 	%p1020, %rs2073, 26;
	add.s16 	%rs2074, %rs2071, 32;
	selp.b16 	%rs2075, %rs2074, %rs2071, %p1020;
	and.b16  	%rs2076, %rs2075, 255;
	setp.ne.s16 	%p1021, %rs2076, 109;
	@%p1021 bra 	$L__BB0_803;
	ld.global.u8 	%rs2077, [%rd81+6];
	add.s16 	%rs2078, %rs2077, -65;
	and.b16  	%rs2079, %rs2078, 255;
	setp.lt.u16 	%p1022, %rs2079, 26;
	add.s16 	%rs2080, %rs2077, 32;
	selp.b16 	%rs2081, %rs2080, %rs2077, %p1022;
	and.b16  	%rs2082, %rs2081, 255;
	setp.ne.s16 	%p1023, %rs2082, 101;
	@%p1023 bra 	$L__BB0_803;
	ld.global.u8 	%rs2083, [%rd81+7];
	add.s16 	%rs2084, %rs2083, -65;
	and.b16  	%rs2085, %rs2084, 255;
	setp.lt.u16 	%p1024, %rs2085, 26;
	add.s16 	%rs2086, %rs2083, 32;
	selp.b16 	%rs2087, %rs2086, %rs2083, %p1024;
	and.b16  	%rs2088, %rs2087, 255;
	setp.ne.s16 	%p1025, %rs2088, 110;
	@%p1025 bra 	$L__BB0_803;
	ld.global.u8 	%rs2089, [%rd81+8];
	add.s16 	%rs2090, %rs2089, -65;
	and.b16  	%rs2091, %rs2090, 255;
	setp.lt.u16 	%p1026, %rs2091, 26;
	add.s16 	%rs2092, %rs2089, 32;
	selp.b16 	%rs2093, %rs2092, %rs2089, %p1026;
	and.b16  	%rs2094, %rs2093, 255;
	setp.eq.s16 	%p1027, %rs2094, 116;
	mov.b32 	%r494, 6;
	@%p1027 bra 	$L__BB0_927;
$L__BB0_803:
	add.s32 	%r481, %r481, 1;
	setp.ne.s32 	%p1028, %r481, %r4;
	@%p1028 bra 	$L__BB0_794;
	mov.b32 	%r482, 0;
$L__BB0_805:
	cvt.u64.u32 	%rd182, %r482;
	add.s64 	%rd82, %rd1, %rd182;
	ld.global.u8 	%rs2095, [%rd82];
	setp.ne.s16 	%p1029, %rs2095, 101;
	@%p1029 bra 	$L__BB0_814;
	ld.global.u8 	%rs2096, [%rd82+1];
	setp.ne.s16 	%p1030, %rs2096, 120;
	@%p1030 bra 	$L__BB0_814;
	ld.global.u8 	%rs2097, [%rd82+2];
	setp.ne.s16 	%p1031, %rs2097, 112;
	@%p1031 bra 	$L__BB0_814;
	ld.global.u8 	%rs2098, [%rd82+3];
	setp.ne.s16 	%p1032, %rs2098, 101;
	@%p1032 bra 	$L__BB0_814;
	ld.global.u8 	%rs2099, [%rd82+4];
	setp.ne.s16 	%p1033, %rs2099, 99;
	@%p1033 bra 	$L__BB0_814;
	ld.global.u8 	%rs2100, [%rd82+5];
	setp.ne.s16 	%p1034, %rs2100, 116;
	@%p1034 bra 	$L__BB0_814;
	ld.global.u8 	%rs2101, [%rd82+6];
	setp.ne.s16 	%p1035, %rs2101, 58;
	@%p1035 bra 	$L__BB0_814;
	ld.global.u8 	%rs2102, [%rd82+7];
	setp.ne.s16 	%p1036, %rs2102, 47;
	@%p1036 bra 	$L__BB0_814;
	ld.global.u8 	%rs2103, [%rd82+8];
	setp.eq.s16 	%p1037, %rs2103, 47;
	mov.b32 	%r494, 6;
	@%p1037 bra 	$L__BB0_927;
$L__BB0_814:
	add.s32 	%r482, %r482, 1;
	setp.ne.s32 	%p1038, %r482, %r4;
	@%p1038 bra 	$L__BB0_805;
	mov.b32 	%r483, 0;
$L__BB0_816:
	cvt.u64.u32 	%rd183, %r483;
	add.s64 	%rd83, %rd1, %rd183;
	ld.global.u8 	%rs2104, [%rd83];
	setp.ne.s16 	%p1039, %rs2104, 49;
	@%p1039 bra 	$L__BB0_825;
	ld.global.u8 	%rs2105, [%rd83+1];
	setp.ne.s16 	%p1040, %rs2105, 50;
	@%p1040 bra 	$L__BB0_825;
	ld.global.u8 	%rs2106, [%rd83+2];
	setp.ne.s16 	%p1041, %rs2106, 55;
	@%p1041 bra 	$L__BB0_825;
	ld.global.u8 	%rs2107, [%rd83+3];
	setp.ne.s16 	%p1042, %rs2107, 46;
	@%p1042 bra 	$L__BB0_825;
	ld.global.u8 	%rs2108, [%rd83+4];
	setp.ne.s16 	%p1043, %rs2108, 48;
	@%p1043 bra 	$L__BB0_825;
	ld.global.u8 	%rs2109, [%rd83+5];
	setp.ne.s16 	%p1044, %rs2109, 46;
	@%p1044 bra 	$L__BB0_825;
	ld.global.u8 	%rs2110, [%rd83+6];
	setp.ne.s16 	%p1045, %rs2110, 48;
	@%p1045 bra 	$L__BB0_825;
	ld.global.u8 	%rs2111, [%rd83+7];
	setp.ne.s16 	%p1046, %rs2111, 46;
	@%p1046 bra 	$L__BB0_825;
	ld.global.u8 	%rs2112, [%rd83+8];
	setp.eq.s16 	%p1047, %rs2112, 49;
	mov.b32 	%r494, 7;
	@%p1047 bra 	$L__BB0_927;
$L__BB0_825:
	add.s32 	%r483, %r483, 1;
	setp.ne.s32 	%p1048, %r483, %r4;
	@%p1048 bra 	$L__BB0_816;
	mov.b32 	%r484, 0;
$L__BB0_827:
	cvt.u64.u32 	%rd184, %r484;
	add.s64 	%rd84, %rd1, %rd184;
	ld.global.u8 	%rs2113, [%rd84];
	setp.ne.s16 	%p1049, %rs2113, 108;
	@%p1049 bra 	$L__BB0_836;
	ld.global.u8 	%rs2114, [%rd84+1];
	setp.ne.s16 	%p1050, %rs2114, 111;
	@%p1050 bra 	$L__BB0_836;
	ld.global.u8 	%rs2115, [%rd84+2];
	setp.ne.s16 	%p1051, %rs2115, 99;
	@%p1051 bra 	$L__BB0_836;
	ld.global.u8 	%rs2116, [%rd84+3];
	setp.ne.s16 	%p1052, %rs2116, 97;
	@%p1052 bra 	$L__BB0_836;
	ld.global.u8 	%rs2117, [%rd84+4];
	setp.ne.s16 	%p1053, %rs2117, 108;
	@%p1053 bra 	$L__BB0_836;
	ld.global.u8 	%rs2118, [%rd84+5];
	setp.ne.s16 	%p1054, %rs2118, 104;
	@%p1054 bra 	$L__BB0_836;
	ld.global.u8 	%rs2119, [%rd84+6];
	setp.ne.s16 	%p1055, %rs2119, 111;
	@%p1055 bra 	$L__BB0_836;
	ld.global.u8 	%rs2120, [%rd84+7];
	setp.ne.s16 	%p1056, %rs2120, 115;
	@%p1056 bra 	$L__BB0_836;
	ld.global.u8 	%rs2121, [%rd84+8];
	setp.eq.s16 	%p1057, %rs2121, 116;
	mov.b32 	%r494, 7;
	@%p1057 bra 	$L__BB0_927;
$L__BB0_836:
	add.s32 	%r484, %r484, 1;
	setp.ne.s32 	%p1058, %r484, %r4;
	@%p1058 bra 	$L__BB0_827;
$L__BB0_837:
	setp.lt.u32 	%p1059, %r2, 7;
	@%p1059 bra 	$L__BB0_847;
	mov.b32 	%r485, 0;
$L__BB0_839:
	cvt.u64.u32 	%rd185, %r485;
	add.s64 	%rd85, %rd1, %rd185;
	ld.global.u8 	%rs2122, [%rd85];
	setp.ne.s16 	%p1060, %rs2122, 48;
	@%p1060 bra 	$L__BB0_846;
	ld.global.u8 	%rs2123, [%rd85+1];
	setp.ne.s16 	%p1061, %rs2123, 46;
	@%p1061 bra 	$L__BB0_846;
	ld.global.u8 	%rs2124, [%rd85+2];
	setp.ne.s16 	%p1062, %rs2124, 48;
	@%p1062 bra 	$L__BB0_846;
	ld.global.u8 	%rs2125, [%rd85+3];
	setp.ne.s16 	%p1063, %rs2125, 46;
	@%p1063 bra 	$L__BB0_846;
	ld.global.u8 	%rs2126, [%rd85+4];
	setp.ne.s16 	%p1064, %rs2126, 48;
	@%p1064 bra 	$L__BB0_846;
	ld.global.u8 	%rs2127, [%rd85+5];
	setp.ne.s16 	%p1065, %rs2127, 46;
	@%p1065 bra 	$L__BB0_846;
	ld.global.u8 	%rs2128, [%rd85+6];
	setp.eq.s16 	%p1066, %rs2128, 48;
	mov.b32 	%r494, 7;
	@%p1066 bra 	$L__BB0_927;
$L__BB0_846:
	add.s32 	%r485, %r485, 1;
	setp.ne.s32 	%p1067, %r485, %r5;
	@%p1067 bra 	$L__BB0_839;
$L__BB0_847:
	setp.lt.u32 	%p1068, %r2, 8;
	@%p1068 bra 	$L__BB0_858;
	mov.b32 	%r486, 0;
$L__BB0_849:
	cvt.u64.u32 	%rd186, %r486;
	add.s64 	%rd86, %rd1, %rd186;
	ld.global.u8 	%rs2129, [%rd86];
	setp.ne.s16 	%p1069, %rs2129, 49;
	@%p1069 bra 	$L__BB0_857;
	ld.global.u8 	%rs2130, [%rd86+1];
	setp.ne.s16 	%p1070, %rs2130, 54;
	@%p1070 bra 	$L__BB0_857;
	ld.global.u8 	%rs2131, [%rd86+2];
	setp.ne.s16 	%p1071, %rs2131, 57;
	@%p1071 bra 	$L__BB0_857;
	ld.global.u8 	%rs2132, [%rd86+3];
	setp.ne.s16 	%p1072, %rs2132, 46;
	@%p1072 bra 	$L__BB0_857;
	ld.global.u8 	%rs2133, [%rd86+4];
	setp.ne.s16 	%p1073, %rs2133, 50;
	@%p1073 bra 	$L__BB0_857;
	ld.global.u8 	%rs2134, [%rd86+5];
	setp.ne.s16 	%p1074, %rs2134, 53;
	@%p1074 bra 	$L__BB0_857;
	ld.global.u8 	%rs2135, [%rd86+6];
	setp.ne.s16 	%p1075, %rs2135, 52;
	@%p1075 bra 	$L__BB0_857;
	ld.global.u8 	%rs2136, [%rd86+7];
	setp.eq.s16 	%p1076, %rs2136, 46;
	mov.b32 	%r494, 7;
	@%p1076 bra 	$L__BB0_927;
$L__BB0_857:
	add.s32 	%r486, %r486, 1;
	setp.ne.s32 	%p1077, %r486, %r10;
	@%p1077 bra 	$L__BB0_849;
$L__BB0_858:
	setp.lt.u32 	%p1078, %r2, 5;
	@%p1078 bra 	$L__BB0_866;
	mov.b32 	%r487, 0;
$L__BB0_860:
	cvt.u64.u32 	%rd187, %r487;
	add.s64 	%rd87, %rd1, %rd187;
	ld.global.u8 	%rs2137, [%rd87];
	setp.ne.s16 	%p1079, %rs2137, 49;
	@%p1079 bra 	$L__BB0_865;
	ld.global.u8 	%rs2138, [%rd87+1];
	setp.ne.s16 	%p1080, %rs2138, 48;
	@%p1080 bra 	$L__BB0_865;
	ld.global.u8 	%rs2139, [%rd87+2];
	setp.ne.s16 	%p1081, %rs2139, 46;
	@%p1081 bra 	$L__BB0_865;
	ld.global.u8 	%rs2140, [%rd87+3];
	setp.ne.s16 	%p1082, %rs2140, 48;
	@%p1082 bra 	$L__BB0_865;
	ld.global.u8 	%rs2141, [%rd87+4];
	setp.eq.s16 	%p1083, %rs2141, 46;
	mov.b32 	%r494, 7;
	@%p1083 bra 	$L__BB0_927;
$L__BB0_865:
	add.s32 	%r487, %r487, 1;
	setp.ne.s32 	%p1084, %r487, %r6;
	@%p1084 bra 	$L__BB0_860;
$L__BB0_866:
	setp.lt.u32 	%p1085, %r2, 8;
	@%p1085 bra 	$L__BB0_877;
	mov.b32 	%r488, 0;
$L__BB0_868:
	cvt.u64.u32 	%rd188, %r488;
	add.s64 	%rd88, %rd1, %rd188;
	ld.global.u8 	%rs2142, [%rd88];
	setp.ne.s16 	%p1086, %rs2142, 49;
	@%p1086 bra 	$L__BB0_876;
	ld.global.u8 	%rs2143, [%rd88+1];
	setp.ne.s16 	%p1087, %rs2143, 57;
	@%p1087 bra 	$L__BB0_876;
	ld.global.u8 	%rs2144, [%rd88+2];
	setp.ne.s16 	%p1088, %rs2144, 50;
	@%p1088 bra 	$L__BB0_876;
	ld.global.u8 	%rs2145, [%rd88+3];
	setp.ne.s16 	%p1089, %rs2145, 46;
	@%p1089 bra 	$L__BB0_876;
	ld.global.u8 	%rs2146, [%rd88+4];
	setp.ne.s16 	%p1090, %rs2146, 49;
	@%p1090 bra 	$L__BB0_876;
	ld.global.u8 	%rs2147, [%rd88+5];
	setp.ne.s16 	%p1091, %rs2147, 54;
	@%p1091 bra 	$L__BB0_876;
	ld.global.u8 	%rs2148, [%rd88+6];
	setp.ne.s16 	%p1092, %rs2148, 56;
	@%p1092 bra 	$L__BB0_876;
	ld.global.u8 	%rs2149, [%rd88+7];
	setp.eq.s16 	%p1093, %rs2149, 46;
	mov.b32 	%r494, 7;
	@%p1093 bra 	$L__BB0_927;
$L__BB0_876:
	add.s32 	%r488, %r488, 1;
	setp.ne.s32 	%p1094, %r488, %r10;
	@%p1094 bra 	$L__BB0_868;
$L__BB0_877:
	setp.lt.u32 	%p1095, %r2, 7;
	@%p1095 bra 	$L__BB0_896;
	mov.b32 	%r489, 0;
$L__BB0_879:
	cvt.u64.u32 	%rd189, %r489;
	add.s64 	%rd89, %rd1, %rd189;
	ld.global.u8 	%rs2150, [%rd89];
	setp.ne.s16 	%p1096, %rs2150, 49;
	@%p1096 bra 	$L__BB0_886;
	ld.global.u8 	%rs2151, [%rd89+1];
	setp.ne.s16 	%p1097, %rs2151, 55;
	@%p1097 bra 	$L__BB0_886;
	ld.global.u8 	%rs2152, [%rd89+2];
	setp.ne.s16 	%p1098, %rs2152, 50;
	@%p1098 bra 	$L__BB0_886;
	ld.global.u8 	%rs2153, [%rd89+3];
	setp.ne.s16 	%p1099, %rs2153, 46;
	@%p1099 bra 	$L__BB0_886;
	ld.global.u8 	%rs2154, [%rd89+4];
	setp.ne.s16 	%p1100, %rs2154, 49;
	@%p1100 bra 	$L__BB0_886;
	ld.global.u8 	%rs2155, [%rd89+5];
	setp.ne.s16 	%p1101, %rs2155, 54;
	@%p1101 bra 	$L__BB0_886;
	ld.global.u8 	%rs2156, [%rd89+6];
	setp.eq.s16 	%p1102, %rs2156, 46;
	mov.b32 	%r494, 7;
	@%p1102 bra 	$L__BB0_927;
$L__BB0_886:
	add.s32 	%r489, %r489, 1;
	setp.ne.s32 	%p1103, %r489, %r5;
	@%p1103 bra 	$L__BB0_879;
	mov.b32 	%r490, 0;
$L__BB0_888:
	cvt.u64.u32 	%rd190, %r490;
	add.s64 	%rd90, %rd1, %rd190;
	ld.global.u8 	%rs2157, [%rd90];
	setp.ne.s16 	%p1104, %rs2157, 102;
	@%p1104 bra 	$L__BB0_895;
	ld.global.u8 	%rs2158, [%rd90+1];
	setp.ne.s16 	%p1105, %rs2158, 105;
	@%p1105 bra 	$L__BB0_895;
	ld.global.u8 	%rs2159, [%rd90+2];
	setp.ne.s16 	%p1106, %rs2159, 108;
	@%p1106 bra 	$L__BB0_895;
	ld.global.u8 	%rs2160, [%rd90+3];
	setp.ne.s16 	%p1107, %rs2160, 101;
	@%p1107 bra 	$L__BB0_895;
	ld.global.u8 	%rs2161, [%rd90+4];
	setp.ne.s16 	%p1108, %rs2161, 58;
	@%p1108 bra 	$L__BB0_895;
	ld.global.u8 	%rs2162, [%rd90+5];
	setp.ne.s16 	%p1109, %rs2162, 47;
	@%p1109 bra 	$L__BB0_895;
	ld.global.u8 	%rs2163, [%rd90+6];
	setp.eq.s16 	%p1110, %rs2163, 47;
	mov.b32 	%r494, 7;
	@%p1110 bra 	$L__BB0_927;
$L__BB0_895:
	add.s32 	%r490, %r490, 1;
	setp.ne.s32 	%p1111, %r490, %r5;
	@%p1111 bra 	$L__BB0_888;
$L__BB0_896:
	setp.lt.u32 	%p1112, %r2, 9;
	@%p1112 bra 	$L__BB0_908;
	mov.b32 	%r491, 0;
$L__BB0_898:
	cvt.u64.u32 	%rd191, %r491;
	add.s64 	%rd91, %rd1, %rd191;
	ld.global.u8 	%rs2164, [%rd91];
	setp.ne.s16 	%p1113, %rs2164, 103;
	@%p1113 bra 	$L__BB0_907;
	ld.global.u8 	%rs2165, [%rd91+1];
	setp.ne.s16 	%p1114, %rs2165, 111;
	@%p1114 bra 	$L__BB0_907;
	ld.global.u8 	%rs2166, [%rd91+2];
	setp.ne.s16 	%p1115, %rs2166, 112;
	@%p1115 bra 	$L__BB0_907;
	ld.global.u8 	%rs2167, [%rd91+3];
	setp.ne.s16 	%p1116, %rs2167, 104;
	@%p1116 bra 	$L__BB0_907;
	ld.global.u8 	%rs2168, [%rd91+4];
	setp.ne.s16 	%p1117, %rs2168, 101;
	@%p1117 bra 	$L__BB0_907;
	ld.global.u8 	%rs2169, [%rd91+5];
	setp.ne.s16 	%p1118, %rs2169, 114;
	@%p1118 bra 	$L__BB0_907;
	ld.global.u8 	%rs2170, [%rd91+6];
	setp.ne.s16 	%p1119, %rs2170, 58;
	@%p1119 bra 	$L__BB0_907;
	ld.global.u8 	%rs2171, [%rd91+7];
	setp.ne.s16 	%p1120, %rs2171, 47;
	@%p1120 bra 	$L__BB0_907;
	ld.global.u8 	%rs2172, [%rd91+8];
	setp.eq.s16 	%p1121, %rs2172, 47;
	mov.b32 	%r494, 7;
	@%p1121 bra 	$L__BB0_927;
$L__BB0_907:
	add.s32 	%r491, %r491, 1;
	setp.ne.s32 	%p1122, %r491, %r4;
	@%p1122 bra 	$L__BB0_898;
$L__BB0_908:
	setp.lt.u32 	%p1123, %r2, 7;
	@%p1123 bra 	$L__BB0_918;
	mov.b32 	%r492, 0;
$L__BB0_910:
	cvt.u64.u32 	%rd192, %r492;
	add.s64 	%rd92, %rd1, %rd192;
	ld.global.u8 	%rs2173, [%rd92];
	setp.ne.s16 	%p1124, %rs2173, 100;
	@%p1124 bra 	$L__BB0_917;
	ld.global.u8 	%rs2174, [%rd92+1];
	setp.ne.s16 	%p1125, %rs2174, 105;
	@%p1125 bra 	$L__BB0_917;
	ld.global.u8 	%rs2175, [%rd92+2];
	setp.ne.s16 	%p1126, %rs2175, 99;
	@%p1126 bra 	$L__BB0_917;
	ld.global.u8 	%rs2176, [%rd92+3];
	setp.ne.s16 	%p1127, %rs2176, 116;
	@%p1127 bra 	$L__BB0_917;
	ld.global.u8 	%rs2177, [%rd92+4];
	setp.ne.s16 	%p1128, %rs2177, 58;
	@%p1128 bra 	$L__BB0_917;
	ld.global.u8 	%rs2178, [%rd92+5];
	setp.ne.s16 	%p1129, %rs2178, 47;
	@%p1129 bra 	$L__BB0_917;
	ld.global.u8 	%rs2179, [%rd92+6];
	setp.eq.s16 	%p1130, %rs2179, 47;
	mov.b32 	%r494, 7;
	@%p1130 bra 	$L__BB0_927;
$L__BB0_917:
	add.s32 	%r492, %r492, 1;
	setp.ne.s32 	%p1131, %r492, %r5;
	@%p1131 bra 	$L__BB0_910;
$L__BB0_918:
	setp.lt.u32 	%p1132, %r2, 6;
	mov.b32 	%r494, 0;
	@%p1132 bra 	$L__BB0_927;
	mov.b32 	%r493, 0;
$L__BB0_920:
	cvt.u64.u32 	%rd193, %r493;
	add.s64 	%rd93, %rd1, %rd193;
	ld.global.u8 	%rs2180, [%rd93];
	setp.ne.s16 	%p1133, %rs2180, 102;
	@%p1133 bra 	$L__BB0_926;
	ld.global.u8 	%rs2181, [%rd93+1];
	setp.ne.s16 	%p1134, %rs2181, 116;
	@%p1134 bra 	$L__BB0_926;
	ld.global.u8 	%rs2182, [%rd93+2];
	setp.ne.s16 	%p1135, %rs2182, 112;
	@%p1135 bra 	$L__BB0_926;
	ld.global.u8 	%rs2183, [%rd93+3];
	setp.ne.s16 	%p1136, %rs2183, 58;
	@%p1136 bra 	$L__BB0_926;
	ld.global.u8 	%rs2184, [%rd93+4];
	setp.ne.s16 	%p1137, %rs2184, 47;
	@%p1137 bra 	$L__BB0_926;
	ld.global.u8 	%rs2185, [%rd93+5];
	setp.eq.s16 	%p1138, %rs2185, 47;
	mov.b32 	%r494, 7;
	@%p1138 bra 	$L__BB0_927;
$L__BB0_926:
	add.s32 	%r493, %r493, 1;
	setp.ne.s32 	%p1139, %r493, %r9;
	mov.b32 	%r494, 0;
	@%p1139 bra 	$L__BB0_920;
$L__BB0_927:
	cvta.to.global.u64 	%rd194, %rd95;
	mul.wide.s32 	%rd195, %r1, 4;
	add.s64 	%rd196, %rd194, %rd195;
	st.global.u32 	[%rd196], %r494;
$L__BB0_928:
	ret;

}


// ===== COMPILED SASS (sm_100) =====

	.target	sm_100

	.elftype	@"ET_EXEC"


//--------------------- .note.nv.tkinfo           --------------------------
	.section	.note.nv.tkinfo,"",@"SHT_NOTE"
	.sectionflags	@"SHF_NOTE_NV_TKINFO"
	.tkinfo
        /*0018*/ 	.word	0x00000002
        /*0030*/ 	.string	""
        /*0030*/ 	.string	"ptxas"
        /*0030*/ 	.string	"Cuda compilation tools, release 13.0, V13.0.88"
        /*0030*/ 	.string	"Build cuda_13.0.r13.0/compiler.36424714_0"
        /*0030*/ 	.string	"-arch sm_100 -m 64 "



//--------------------- .note.nv.cuinfo           --------------------------
	.section	.note.nv.cuinfo,"",@"SHT_NOTE"
	.sectionflags	@"SHF_NOTE_NV_CUINFO"
        /*0018*/ 	.short	0x0002
        /*001a*/ 	.short	0x0064
        /*001c*/ 	.short	0x0082
	.zero		2


//--------------------- .nv.info                  --------------------------
	.section	.nv.info,"",@"SHT_CUDA_INFO"
	.align	4


	//----- nvinfo : EIATTR_REGCOUNT
	.align		4
        /*0000*/ 	.byte	0x04, 0x2f
        /*0002*/ 	.short	(.L_1 - .L_0)
	.align		4
.L_0:
        /*0004*/ 	.word	index@(_Z21detectVulnerabilitiesPKcPiii)
        /*0008*/ 	.word	0x00000019


	//----- nvinfo : EIATTR_FRAME_SIZE
	.align		4
.L_1:
        /*000c*/ 	.byte	0x04, 0x11
        /*000e*/ 	.short	(.L_3 - .L_2)
	.align		4
.L_2:
        /*0010*/ 	.word	index@(_Z21detectVulnerabilitiesPKcPiii)
        /*0014*/ 	.word	0x00000000


	//----- nvinfo : EIATTR_MIN_STACK_SIZE
	.align		4
.L_3:
        /*0018*/ 	.byte	0x04, 0x12
        /*001a*/ 	.short	(.L_5 - .L_4)
	.align		4
.L_4:
        /*001c*/ 	.word	index@(_Z21detectVulnerabilitiesPKcPiii)
        /*0020*/ 	.word	0x00000000
.L_5:


//--------------------- .nv.compat                --------------------------
	.section	.nv.compat,"",@"SHT_CUDA_COMPAT_INFO"
	.align	4
        /*0000*/ 	.byte	0x02, 0x09, 0x00, 0x00, 0x02, 0x02, 0x01, 0x00, 0x02, 0x05, 0x05, 0x00, 0x03, 0x07, 0x01, 0x01
        /*0010*/ 	.byte	0x02, 0x03, 0x00, 0x00, 0x02, 0x06, 0x01, 0x00, 0x04, 0x0b, 0x08, 0x00, 0x09, 0x00, 0x00, 0x00
        /*0020*/ 	.byte	0x00, 0x00, 0x00, 0x00


//--------------------- .nv.info._Z21detectVulnerabilitiesPKcPiii --------------------------
	.section	.nv.info._Z21detectVulnerabilitiesPKcPiii,"",@"SHT_CUDA_INFO"
	.sectionflags	@""
	.align	4


	//----- nvinfo : EIATTR_CUDA_API_VERSION
	.align		4
        /*0000*/ 	.byte	0x04, 0x37
        /*0002*/ 	.short	(.L_7 - .L_6)
.L_6:
        /*0004*/ 	.word	0x00000082


	//----- nvinfo : EIATTR_KPARAM_INFO
	.align		4
.L_7:
        /*0008*/ 	.byte	0x04, 0x17
        /*000a*/ 	.short	(.L_9 - .L_8)
.L_8:
        /*000c*/ 	.word	0x00000000
        /*0010*/ 	.short	0x0003
        /*0012*/ 	.short	0x0014
        /*0014*/ 	.byte	0x00, 0xf0, 0x11, 0x00


	//----- nvinfo : EIATTR_KPARAM_INFO
	.align		4
.L_9:
        /*0018*/ 	.byte	0x04, 0x17
        /*001a*/ 	.short	(.L_11 - .L_10)
.L_10:
        /*001c*/ 	.word	0x00000000
        /*0020*/ 	.short	0x0002
        /*0022*/ 	.short	0x0010
        /*0024*/ 	.byte	0x00, 0xf0, 0x11, 0x00


	//----- nvinfo : EIATTR_KPARAM_INFO
	.align		4
.L_11:
        /*0028*/ 	.byte	0x04, 0x17
        /*002a*/ 	.short	(.L_13 - .L_12)
.L_12:
        /*002c*/ 	.word	0x00000000
        /*0030*/ 	.short	0x0001
        /*0032*/ 	.short	0x0008
        /*0034*/ 	.byte	0x00, 0xf5, 0x21, 0x00


	//----- nvinfo : EIATTR_KPARAM_INFO
	.align		4
.L_13:
        /*0038*/ 	.byte	0x04, 0x17
        /*003a*/ 	.short	(.L_15 - .L_14)
.L_14:
        /*003c*/ 	.word	0x00000000
        /*0040*/ 	.short	0x0000
        /*0042*/ 	.short	0x0000
        /*0044*/ 	.byte	0x00, 0xf5, 0x21, 0x00


	//----- nvinfo : EIATTR_SPARSE_MMA_MASK
	.align		4
.L_15:
        /*0048*/ 	.byte	0x03, 0x50
        /*004a*/ 	.short	0x0000


	//----- nvinfo : EIATTR_MAXREG_COUNT
	.align		4
        /*004c*/ 	.byte	0x03, 0x1b
        /*004e*/ 	.short	0x00ff


	//----- nvinfo : EIATTR_MERCURY_ISA_VERSION
	.align		4
        /*0050*/ 	.byte	0x03, 0x5f
        /*0052*/ 	.short	0x0101


	//----- nvinfo : EIATTR_VRC_CTA_INIT_COUNT
	.align		4
        /*0054*/ 	.byte	0x02, 0x4a
	.zero		1
	.zero		1


	//----- nvinfo : EIATTR_EXIT_INSTR_OFFSETS
	.align		4
        /*0058*/ 	.byte	0x04, 0x1c
        /*005a*/ 	.short	(.L_17 - .L_16)


	//   ....[0]....
.L_16:
        /*005c*/ 	.word	0x00000070


	//   ....[1]....
        /*0060*/ 	.word	0x00012530


	//----- nvinfo : EIATTR_CRS_STACK_SIZE
	.align		4
.L_17:
        /*0064*/ 	.byte	0x04, 0x1e
        /*0066*/ 	.short	(.L_19 - .L_18)
.L_18:
        /*0068*/ 	.word	0x00000000


	//----- nvinfo : EIATTR_CBANK_PARAM_SIZE
	.align		4
.L_19:
        /*006c*/ 	.byte	0x03, 0x19
        /*006e*/ 	.short	0x0018


	//----- nvinfo : EIATTR_PARAM_CBANK
	.align		4
        /*0070*/ 	.byte	0x04, 0x0a
        /*0072*/ 	.short	(.L_21 - .L_20)
	.align		4
.L_20:
        /*0074*/ 	.word	index@(.nv.constant0._Z21detectVulnerabilitiesPKcPiii)
        /*0078*/ 	.short	0x0380
        /*007a*/ 	.short	0x0018


	//----- nvinfo : EIATTR_SW_WAR
	.align		4
.L_21:
        /*007c*/ 	.byte	0x04, 0x36
        /*007e*/ 	.short	(.L_23 - .L_22)
.L_22:
        /*0080*/ 	.word	0x00000008
.L_23:


//--------------------- .nv.callgraph             --------------------------
	.section	.nv.callgraph,"",@"SHT_CUDA_CALLGRAPH"
	.align	4
	.sectionentsize	8
	.align		4
        /*0000*/ 	.word	0x00000000
	.align		4
        /*0004*/ 	.word	0xffffffff
	.align		4
        /*0008*/ 	.word	0x00000000
	.align		4
        /*000c*/ 	.word	0xfffffffe
	.align		4
        /*0010*/ 	.word	0x00000000
	.align		4
        /*0014*/ 	.word	0xfffffffd
	.align		4
        /*0018*/ 	.word	0x00000000
	.align		4
        /*001c*/ 	.word	0xfffffffc


//--------------------- .text._Z21detectVulnerabilitiesPKcPiii --------------------------
	.section	.text._Z21detectVulnerabilitiesPKcPiii,"ax",@progbits
	.align	128
        .global         _Z21detectVulnerabilitiesPKcPiii
        .type           _Z21detectVulnerabilitiesPKcPiii,@function
        .size           _Z21detectVulnerabilitiesPKcPiii,(.L_x_374 - _Z21detectVulnerabilitiesPKcPiii)
        .other          _Z21detectVulnerabilitiesPKcPiii,@"STO_CUDA_ENTRY STV_DEFAULT"
_Z21detectVulnerabilitiesPKcPiii:
.text._Z21detectVulnerabilitiesPKcPiii:
[----:B------:R-:W-:Y:S01]  /*0000*/  LDC R1, c[0x0][0x37c] ;  /* 0x0000df00ff017b82 */ /* 0x000fe20000000800 */
[----:B------:R-:W0:Y:S07]  /*0010*/  S2R R3, SR_TID.X ;  /* 0x0000000000037919 */ /* 0x000e2e0000002100 */
[----:B------:R-:W0:Y:S01]  /*0020*/  S2UR UR4, SR_CTAID.X ;  /* 0x00000000000479c3 */ /* 0x000e220000002500 */
[----:B------:R-:W1:Y:S07]  /*0030*/  LDCU UR5, c[0x0][0x390] ;  /* 0x00007200ff0577ac */ /* 0x000e6e0008000800 */
[----:B------:R-:W0:Y:S02]  /*0040*/  LDC R18, c[0x0][0x360] ;  /* 0x0000d800ff127b82 */ /* 0x000e240000000800 */
[----:B0-----:R-:W-:-:S05]  /*0050*/  IMAD R18, R18, UR4, R3 ;  /* 0x0000000412127c24 */ /* 0x001fca000f8e0203 */
[----:B-1----:R-:W-:-:S13]  /*0060*/  ISETP.GE.AND P0, PT, R18, UR5, PT ;  /* 0x0000000512007c0c */ /* 0x002fda000bf06270 */
[----:B------:R-:W-:Y:S05]  /*0070*/  @P0 EXIT ;  /* 0x000000000000094d */ /* 0x000fea0003800000 */
[----:B------:R-:W0:Y:S01]  /*0080*/  LDCU UR6, c[0x0][0x394] ;  /* 0x00007280ff0677ac */ /* 0x000e220008000800 */
[----:B------:R-:W-:Y:S01]  /*0090*/  BSSY.RECONVERGENT B0, `(.L_x_0) ;  /* 0x000001b000007945 */ /* 0x000fe20003800200 */
[----:B------:R-:W-:Y:S01]  /*00a0*/  IMAD.MOV.U32 R14, RZ, RZ, RZ ;  /* 0x000000ffff0e7224 */ /* 0x000fe200078e00ff */
[----:B------:R-:W1:Y:S01]  /*00b0*/  LDCU.64 UR8, c[0x0][0x380] ;  /* 0x00007000ff0877ac */ /* 0x000e620008000a00 */
[----:B------:R-:W2:Y:S01]  /*00c0*/  LDCU.64 UR4, c[0x0][0x358] ;  /* 0x00006b00ff0477ac */ /* 0x000ea20008000a00 */
[----:B0-----:R-:W-:-:S05]  /*00d0*/  IMAD R16, R18, UR6, RZ ;  /* 0x0000000612107c24 */ /* 0x001fca000f8e02ff */
[----:B-1----:R-:W-:-:S04]  /*00e0*/  IADD3 R17, P0, PT, R16, UR8, RZ ;  /* 0x0000000810117c10 */ /* 0x002fc8000ff1e0ff */
[----:B--2---:R-:W-:-:S09]  /*00f0*/  LEA.HI.X.SX32 R16, R16, UR9, 0x1, P0 ;  /* 0x0000000910107c11 */ /* 0x004fd200080f0eff */
.L_x_1:
[----:B------:R-:W-:-:S05]  /*0100*/  IADD3 R2, P0, PT, R14, R17, RZ ;  /* 0x000000110e027210 */ /* 0x000fca0007f1e0ff */
[----:B------:R-:W-:-:S05]  /*0110*/  IMAD.X R3, RZ, RZ, R16, P0 ;  /* 0x000000ffff037224 */ /* 0x000fca00000e0610 */
[----:B------:R0:W2:Y:S01]  /*0120*/  LDG.E.U8 R2, desc[UR4][R2.64] ;  /* 0x0000000402027981 */ /* 0x0000a2000c1e1100 */
[C---:B------:R-:W-:Y:S01]  /*0130*/  ISETP.GE.U32.AND P0, PT, R14.reuse, 0x100, PT ;  /* 0x000001000e00780c */ /* 0x040fe20003f06070 */
[----:B------:R-:W-:Y:S02]  /*0140*/  IMAD.MOV.U32 R13, RZ, RZ, R14 ;  /* 0x000000ffff0d7224 */ /* 0x000fe400078e000e */
[C---:B------:R-:W-:Y:S02]  /*0150*/  VIADD R12, R14.reuse, 0xfffffffe ;  /* 0xfffffffe0e0c7836 */ /* 0x040fe40000000000 */
[C---:B------:R-:W-:Y:S02]  /*0160*/  VIADD R11, R14.reuse, 0xfffffff8 ;  /* 0xfffffff80e0b7836 */ /* 0x040fe40000000000 */
[C---:B------:R-:W-:Y:S02]  /*0170*/  VIADD R10, R14.reuse, 0xfffffffa ;  /* 0xfffffffa0e0a7836 */ /* 0x040fe40000000000 */
[----:B------:R-:W-:-:S02]  /*0180*/  VIADD R9, R14, 0xfffffffc ;  /* 0xfffffffc0e097836 */ /* 0x000fc40000000000 */
[C---:B------:R-:W-:Y:S02]  /*0190*/  VIADD R8, R14.reuse, 0xfffffff6 ;  /* 0xfffffff60e087836 */ /* 0x040fe40000000000 */
[C---:B------:R-:W-:Y:S02]  /*01a0*/  VIADD R7, R14.reuse, 0xfffffff7 ;  /* 0xfffffff70e077836 */ /* 0x040fe40000000000 */
[C---:B------:R-:W-:Y:S02]  /*01b0*/  VIADD R6, R14.reuse, 0xfffffffb ;  /* 0xfffffffb0e067836 */ /* 0x040fe40000000000 */
[C---:B------:R-:W-:Y:S02]  /*01c0*/  VIADD R5, R14.reuse, 0xfffffff9 ;  /* 0xfffffff90e057836 */ /* 0x040fe40000000000 */
[C---:B------:R-:W-:Y:S02]  /*01d0*/  VIADD R4, R14.reuse, 0xfffffff5 ;  /* 0xfffffff50e047836 */ /* 0x040fe40000000000 */
[----:B0-----:R-:W-:-:S02]  /*01e0*/  VIADD R3, R14, 0xfffffffd ;  /* 0xfffffffd0e037836 */ /* 0x001fc40000000000 */
[----:B------:R-:W-:Y:S01]  /*01f0*/  VIADD R0, R14, 0xffffffff ;  /* 0xffffffff0e007836 */ /* 0x000fe20000000000 */
[----:B--2---:R-:W-:Y:S01]  /*0200*/  ISETP.NE.AND P1, PT, R2, RZ, PT ;  /* 0x000000ff0200720c */ /* 0x004fe20003f25270 */
[C---:B------:R-:W-:Y:S02]  /*0210*/  VIADD R2, R14.reuse, 0xfffffff4 ;  /* 0xfffffff40e027836 */ /* 0x040fe40000000000 */
[----:B------:R-:W-:-:S10]  /*0220*/  VIADD R14, R14, 0x1 ;  /* 0x000000010e0e7836 */ /* 0x000fd40000000000 */
[----:B------:R-:W-:Y:S05]  /*0230*/  @!P0 BRA P1, `(.L_x_1) ;  /* 0xfffffffc00b08947 */ /* 0x000fea000083ffff */
[----:B------:R-:W-:Y:S05]  /*0240*/  BSYNC.RECONVERGENT B0 ;  /* 0x0000000000007941 */ /* 0x000fea0003800200 */
.L_x_0:
[----:B------:R-:W-:Y:S01]  /*0250*/  ISETP.GE.U32.AND P0, PT, R13, 0x3, PT ;  /* 0x000000030d00780c */ /* 0x000fe20003f06070 */
[----:B------:R-:W-:-:S12]  /*0260*/  BSSY.RECONVERGENT B0, `(.L_x_2) ;  /* 0x0001228000007945 */ /* 0x000fd80003800200 */
[----:B------:R-:W-:Y:S05]  /*0270*/  @!P0 BRA `(.L_x_3) ;  /* 0x0000000000a48947 */ /* 0x000fea0003800000 */
[----:B------:R-:W-:Y:S01]  /*0280*/  BSSY.RELIABLE B1, `(.L_x_4) ;  /* 0x0000015000017945 */ /* 0x000fe20003800100 */
[----:B------:R-:W-:-:S07]  /*0290*/  IMAD.MOV.U32 R20, RZ, RZ, RZ ;  /* 0x000000ffff147224 */ /* 0x000fce00078e00ff */
.L_x_8:
[----:B------:R-:W-:-:S05]  /*02a0*/  IADD3 R14, P0, PT, R20, R17, RZ ;  /* 0x00000011140e7210 */ /* 0x000fca0007f1e0ff */
[----:B------:R-:W-:-:S05]  /*02b0*/  IMAD.X R15, RZ, RZ, R16, P0 ;  /* 0x000000ffff0f7224 */ /* 0x000fca00000e0610 */
[----:B------:R-:W2:Y:S01]  /*02c0*/  LDG.E.U8 R19, desc[UR4][R14.64] ;  /* 0x000000040e137981 */ /* 0x000ea2000c1e1100 */
[----:B------:R-:W-:Y:S01]  /*02d0*/  BSSY.RELIABLE B2, `(.L_x_5) ;  /* 0x000000c000027945 */ /* 0x000fe20003800100 */
[----:B--2---:R-:W-:-:S13]  /*02e0*/  ISETP.NE.AND P0, PT, R19, 0x2e, PT ;  /* 0x0000002e1300780c */ /* 0x004fda0003f05270 */
[----:B------:R-:W-:Y:S05]  /*02f0*/  @P0 BRA `(.L_x_6) ;  /* 0x0000000000240947 */ /* 0x000fea0003800000 */
[----:B------:R-:W2:Y:S02]  /*0300*/  LDG.E.U8 R19, desc[UR4][R14.64+0x1] ;  /* 0x000001040e137981 */ /* 0x000ea4000c1e1100 */
[----:B--2---:R-:W-:-:S13]  /*0310*/  ISETP.NE.AND P0, PT, R19, 0x2e, PT ;  /* 0x0000002e1300780c */ /* 0x004fda0003f05270 */
[----:B------:R-:W-:Y:S05]  /*0320*/  @P0 BRA `(.L_x_6) ;  /* 0x0000000000180947 */ /* 0x000fea0003800000 */
[----:B------:R-:W2:Y:S01]  /*0330*/  LDG.E.U8 R14, desc[UR4][R14.64+0x2] ;  /* 0x000002040e0e7981 */ /* 0x000ea2000c1e1100 */
[----:B------:R-:W-:Y:S01]  /*0340*/  IMAD.MOV.U32 R19, RZ, RZ, 0x1 ;  /* 0x00000001ff137424 */ /* 0x000fe200078e00ff */
[----:B--2---:R-:W-:-:S13]  /*0350*/  ISETP.NE.AND P0, PT, R14, 0x2f, PT ;  /* 0x0000002f0e00780c */ /* 0x004fda0003f05270 */
[----:B------:R-:W-:Y:S05]  /*0360*/  @!P0 BREAK.RELIABLE B2 ;  /* 0x0000000000028942 */ /* 0x000fea0003800100 */
[----:B------:R-:W-:Y:S05]  /*0370*/  @!P0 BREAK.RELIABLE B1 ;  /* 0x0000000000018942 */ /* 0x000fea0003800100 */
[----:B------:R-:W-:Y:S05]  /*0380*/  @!P0 BRA `(.L_x_7) ;  /* 0x0000012000548947 */ /* 0x000fea0003800000 */
.L_x_6:
[----:B------:R-:W-:Y:S05]  /*0390*/  BSYNC.RELIABLE B2 ;  /* 0x0000000000027941 */ /* 0x000fea0003800100 */
.L_x_5:
[----:B------:R-:W-:-:S05]  /*03a0*/  VIADD R20, R20, 0x1 ;  /* 0x0000000114147836 */ /* 0x000fca0000000000 */
[----:B------:R-:W-:-:S13]  /*03b0*/  ISETP.NE.AND P0, PT, R20, R12, PT ;  /* 0x0000000c1400720c */ /* 0x000fda0003f05270 */
[----:B------:R-:W-:Y:S05]  /*03c0*/  @P0 BRA `(.L_x_8) ;  /* 0xfffffffc00b40947 */ /* 0x000fea000383ffff */
[----:B------:R-:W-:Y:S05]  /*03d0*/  BSYNC.RELIABLE B1 ;  /* 0x0000000000017941 */ /* 0x000fea0003800100 */
.L_x_4:
[----:B------:R-:W-:-:S07]  /*03e0*/  IMAD.MOV.U32 R20, RZ, RZ, RZ ;  /* 0x000000ffff147224 */ /* 0x000fce00078e00ff */
.L_x_11:
        /* <DEDUP_REMOVED lines=13> */
[----:B------:R-:W-:Y:S05]  /*04c0*/  @!P0 BRA `(.L_x_7) ;  /* 0x0000012000048947 */ /* 0x000fea0003800000 */
.L_x_10:
[----:B------:R-:W-:Y:S05]  /*04d0*/  BSYNC.RELIABLE B1 ;  /* 0x0000000000017941 */ /* 0x000fea0003800100 */
.L_x_9:
[----:B------:R-:W-:-:S05]  /*04e0*/  VIADD R20, R20, 0x1 ;  /* 0x0000000114147836 */ /* 0x000fca0000000000 */
[----:B------:R-:W-:-:S13]  /*04f0*/  ISETP.NE.AND P0, PT, R20, R12, PT ;  /* 0x0000000c1400720c */ /* 0x000fda0003f05270 */
[----:B------:R-:W-:Y:S05]  /*0500*/  @P0 BRA `(.L_x_11) ;  /* 0xfffffffc00b80947 */ /* 0x000fea000383ffff */
.L_x_3:
[----:B------:R-:W-:-:S13]  /*0510*/  ISETP.GE.U32.AND P0, PT, R13, 0x9, PT ;  /* 0x000000090d00780c */ /* 0x000fda0003f06070 */
[----:B------:R-:W-:Y:S05]  /*0520*/  @!P0 BRA `(.L_x_12) ;  /* 0x0000000000948947 */ /* 0x000fea0003800000 */
[----:B------:R-:W-:-:S07]  /*0530*/  IMAD.MOV.U32 R20, RZ, RZ, RZ ;  /* 0x000000ffff147224 */ /* 0x000fce00078e00ff */
.L_x_15:
        /* <DEDUP_REMOVED lines=32> */
.L_x_14:
[----:B------:R-:W-:Y:S05]  /*0740*/  BSYNC.RELIABLE B1 ;  /* 0x0000000000017941 */ /* 0x000fea0003800100 */
.L_x_13:
[----:B------:R-:W-:-:S05]  /*0750*/  VIADD R20, R20, 0x1 ;  /* 0x0000000114147836 */ /* 0x000fca0000000000 */
[----:B------:R-:W-:-:S13]  /*0760*/  ISETP.NE.AND P0, PT, R20, R11, PT ;  /* 0x0000000b1400720c */ /* 0x000fda0003f05270 */
[----:B------:R-:W-:Y:S05]  /*0770*/  @P0 BRA `(.L_x_15) ;  /* 0xfffffffc00700947 */ /* 0x000fea000383ffff */
.L_x_12:
[----:B------:R-:W-:-:S13]  /*0780*/  ISETP.GE.U32.AND P0, PT, R13, 0x7, PT ;  /* 0x000000070d00780c */ /* 0x000fda0003f06070 */
[----:B------:R-:W-:Y:S05]  /*0790*/  @!P0 BRA `(.L_x_16) ;  /* 0x00000000007c8947 */ /* 0x000fea0003800000 */
[----:B------:R-:W-:-:S07]  /*07a0*/  IMAD.MOV.U32 R20, RZ, RZ, RZ ;  /* 0x000000ffff147224 */ /* 0x000fce00078e00ff */
.L_x_19:
        /* <DEDUP_REMOVED lines=26> */
.L_x_18:
[----:B------:R-:W-:Y:S05]  /*0950*/  BSYNC.RELIABLE B1 ;  /* 0x0000000000017941 */ /* 0x000fea0003800100 */
.L_x_17:
[----:B------:R-:W-:-:S05]  /*0960*/  VIADD R20, R20, 0x1 ;  /* 0x0000000114147836 */ /* 0x000fca0000000000 */
[----:B------:R-:W-:-:S13]  /*0970*/  ISETP.NE.AND P0, PT, R20, R10, PT ;  /* 0x0000000a1400720c */ /* 0x000fda0003f05270 */
[----:B------:R-:W-:Y:S05]  /*0980*/  @P0 BRA `(.L_x_19) ;  /* 0xfffffffc00880947 */ /* 0x000fea000383ffff */
.L_x_16:
[----:B------:R-:W-:-:S13]  /*0990*/  ISETP.GE.U32.AND P0, PT, R13, 0x5, PT ;  /* 0x000000050d00780c */ /* 0x000fda0003f06070 */
[----:B------:R-:W-:Y:S05]  /*09a0*/  @!P0 BRA `(.L_x_20) ;  /* 0x0000000000648947 */ /* 0x000fea0003800000 */
[----:B------:R-:W-:-:S07]  /*09b0*/  IMAD.MOV.U32 R20, RZ, RZ, RZ ;  /* 0x000000ffff147224 */ /* 0x000fce00078e00ff */
.L_x_23:
        /* <DEDUP_REMOVED lines=20> */
.L_x_22:
[----:B------:R-:W-:Y:S05]  /*0b00*/  BSYNC.RELIABLE B1 ;  /* 0x0000000000017941 */ /* 0x000fea0003800100 */
.L_x_21:
[----:B------:R-:W-:-:S05]  /*0b10*/  VIADD R20, R20, 0x1 ;  /* 0x0000000114147836 */ /* 0x000fca0000000000 */
[----:B------:R-:W-:-:S13]  /*0b20*/  ISETP.NE.AND P0, PT, R20, R9, PT ;  /* 0x000000091400720c */ /* 0x000fda0003f05270 */
[----:B------:R-:W-:Y:S05]  /*0b30*/  @P0 BRA `(.L_x_23) ;  /* 0xfffffffc00a00947 */ /* 0x000fea000383ffff */
.L_x_20:
[----:B------:R-:W-:-:S13]  /*0b40*/  ISETP.GE.U32.AND P0, PT, R13, 0x9, PT ;  /* 0x000000090d00780c */ /* 0x000fda0003f06070 */
[----:B------:R-:W-:Y:S05]  /*0b50*/  @!P0 BRA `(.L_x_24) ;  /* 0x0000000000948947 */ /* 0x000fea0003800000 */
[----:B------:R-:W-:-:S07]  /*0b60*/  IMAD.MOV.U32 R20, RZ, RZ, RZ ;  /* 0x000000ffff147224 */ /* 0x000fce00078e00ff */
.L_x_27:
        /* <DEDUP_REMOVED lines=32> */
.L_x_26:
[----:B------:R-:W-:Y:S05]  /*0d70*/  BSYNC.RELIABLE B1 ;  /* 0x0000000000017941 */ /* 0x000fea0003800100 */
.L_x_25:
[----:B------:R-:W-:-:S05]  /*0d80*/  VIADD R20, R20, 0x1 ;  /* 0x0000000114147836 */ /* 0x000fca0000000000 */
[----:B------:R-:W-:-:S13]  /*0d90*/  ISETP.NE.AND P0, PT, R20, R11, PT ;  /* 0x0000000b1400720c */ /* 0x000fda0003f05270 */
[----:B------:R-:W-:Y:S05]  /*0da0*/  @P0 BRA `(.L_x_27) ;  /* 0xfffffffc00700947 */ /* 0x000fea000383ffff */
.L_x_24:
[----:B------:R-:W-:-:S13]  /*0db0*/  ISETP.GE.U32.AND P0, PT, R13, 0xb, PT ;  /* 0x0000000b0d00780c */ /* 0x000fda0003f06070 */
[----:B------:R-:W-:Y:S05]  /*0dc0*/  @!P0 BRA `(.L_x_28) ;  /* 0x0000000400648947 */ /* 0x000fea0003800000 */
[----:B------:R-:W-:Y:S01]  /*0dd0*/  BSSY.RELIABLE B1, `(.L_x_29) ;  /* 0x000002d000017945 */ /* 0x000fe20003800100 */
[----:B------:R-:W-:-:S07]  /*0de0*/  IMAD.MOV.U32 R20, RZ, RZ, RZ ;  /* 0x000000ffff147224 */ /* 0x000fce00078e00ff */
.L_x_32:
        /* <DEDUP_REMOVED lines=39> */
.L_x_31:
[----:B------:R-:W-:Y:S05]  /*1060*/  BSYNC.RELIABLE B2 ;  /* 0x0000000000027941 */ /* 0x000fea0003800100 */
.L_x_30:
[----:B------:R-:W-:-:S05]  /*1070*/  VIADD R20, R20, 0x1 ;  /* 0x0000000114147836 */ /* 0x000fca0000000000 */
[----:B------:R-:W-:-:S13]  /*1080*/  ISETP.NE.AND P0, PT, R20, R8, PT ;  /* 0x000000081400720c */ /* 0x000fda0003f05270 */
[----:B------:R-:W-:Y:S05]  /*1090*/  @P0 BRA `(.L_x_32) ;  /* 0xfffffffc00540947 */ /* 0x000fea000383ffff */
[----:B------:R-:W-:Y:S05]  /*10a0*/  BSYNC.RELIABLE B1 ;  /* 0x0000000000017941 */ /* 0x000fea0003800100 */
.L_x_29:
[----:B------:R-:W-:-:S07]  /*10b0*/  IMAD.MOV.U32 R20, RZ, RZ, RZ ;  /* 0x000000ffff147224 */ /* 0x000fce00078e00ff */
.L_x_35:
        /* <DEDUP_REMOVED lines=38> */
.L_x_34:
[----:B------:R-:W-:Y:S05]  /*1320*/  BSYNC.RELIABLE B1 ;  /* 0x0000000000017941 */ /* 0x000fea0003800100 */
.L_x_33:
[----:B------:R-:W-:-:S05]  /*1330*/  VIADD R20, R20, 0x1 ;  /* 0x0000000114147836 */ /* 0x000fca0000000000 */
[----:B------:R-:W-:-:S13]  /*1340*/  ISETP.NE.AND P0, PT, R20, R8, PT ;  /* 0x000000081400720c */ /* 0x000fda0003f05270 */
[----:B------:R-:W-:Y:S05]  /*1350*/  @P0 BRA `(.L_x_35) ;  /* 0xfffffffc00580947 */ /* 0x000fea000383ffff */
.L_x_28:
[----:B------:R-:W-:-:S13]  /*1360*/  ISETP.GE.U32.AND P0, PT, R13, 0xa, PT ;  /* 0x0000000a0d00780c */ /* 0x000fda0003f06070 */
[----:B------:R-:W-:Y:S05]  /*1370*/  @!P0 BRA `(.L_x_36) ;  /* 0x0000000000a08947 */ /* 0x000fea0003800000 */
[----:B------:R-:W-:-:S07]  /*1380*/  IMAD.MOV.U32 R20, RZ, RZ, RZ ;  /* 0x000000ffff147224 */ /* 0x000fce00078e00ff */
.L_x_39:
        /* <DEDUP_REMOVED lines=35> */
.L_x_38:
[----:B------:R-:W-:Y:S05]  /*15c0*/  BSYNC.RELIABLE B1 ;  /* 0x0000000000017941 */ /* 0x000fea0003800100 */
.L_x_37:
[----:B------:R-:W-:-:S05]  /*15d0*/  VIADD R20, R20, 0x1 ;  /* 0x0000000114147836 */ /* 0x000fca0000000000 */
[----:B------:R-:W-:-:S13]  /*15e0*/  ISETP.NE.AND P0, PT, R20, R7, PT ;  /* 0x000000071400720c */ /* 0x000fda0003f05270 */
[----:B------:R-:W-:Y:S05]  /*15f0*/  @P0 BRA `(.L_x_39) ;  /* 0xfffffffc00640947 */ /* 0x000fea000383ffff */
.L_x_36:
[----:B------:R-:W-:-:S13]  /*1600*/  ISETP.GE.U32.AND P0, PT, R13, 0x6, PT ;  /* 0x000000060d00780c */ /* 0x000fda0003f06070 */
[----:B------:R-:W-:Y:S05]  /*1610*/  @!P0 BRA `(.L_x_40) ;  /* 0x0000000000708947 */ /* 0x000fea0003800000 */
[----:B------:R-:W-:-:S07]  /*1620*/  IMAD.MOV.U32 R20, RZ, RZ, RZ ;  /* 0x000000ffff147224 */ /* 0x000fce00078e00ff */
.L_x_43:
        /* <DEDUP_REMOVED lines=23> */
.L_x_42:
[----:B------:R-:W-:Y:S05]  /*17a0*/  BSYNC.RELIABLE B1 ;  /* 0x0000000000017941 */ /* 0x000fea0003800100 */
.L_x_41:
[----:B------:R-:W-:-:S05]  /*17b0*/  VIADD R20, R20, 0x1 ;  /* 0x0000000114147836 */ /* 0x000fca0000000000 */
[----:B------:R-:W-:-:S13]  /*17c0*/  ISETP.NE.AND P0, PT, R20, R6, PT ;  /* 0x000000061400720c */ /* 0x000fda0003f05270 */
[----:B------:R-:W-:Y:S05]  /*17d0*/  @P0 BRA `(.L_x_43) ;  /* 0xfffffffc00940947 */ /* 0x000fea000383ffff */
.L_x_40:
[----:B------:R-:W-:-:S13]  /*17e0*/  ISETP.GE.U32.AND P0, PT, R13, 0x7, PT ;  /* 0x000000070d00780c */ /* 0x000fda0003f06070 */
[----:B------:R-:W-:Y:S05]  /*17f0*/  @!P0 BRA `(.L_x_44) ;  /* 0x0000000400088947 */ /* 0x000fea0003800000 */
[----:B------:R-:W-:-:S07]  /*1800*/  IMAD.MOV.U32 R20, RZ, RZ, RZ ;  /* 0x000000ffff147224 */ /* 0x000fce00078e00ff */
.L_x_47:
[----:B------:R-:W-:-:S05]  /*1810*/  IADD3 R14, P0, PT, R20, R17, RZ ;  /* 0x00000011140e7210 */ /* 0x000fca0007f1e0ff */
[----:B------:R-:W-:-:S05]  /*1820*/  IMAD.X R15, RZ, RZ, R16, P0 ;  /* 0x000000ffff0f7224 */ /* 0x000fca00000e0610 */
[----:B------:R-:W2:Y:S01]  /*1830*/  LDG.E.U8 R19, desc[UR4][R14.64] ;  /* 0x000000040e137981 */ /* 0x000ea2000c1e1100 */
[----:B------:R-:W-:Y:S01]  /*1840*/  BSSY.RELIABLE B1, `(.L_x_45) ;  /* 0x000003a000017945 */ /* 0x000fe20003800100 */
[----:B--2---:R-:W-:-:S05]  /*1850*/  VIADD R21, R19, 0xffffffbf ;  /* 0xffffffbf13157836 */ /* 0x004fca0000000000 */
[----:B------:R-:W-:-:S04]  /*1860*/  LOP3.LUT R21, R21, 0xff, RZ, 0xc0, !PT ;  /* 0x000000ff15157812 */ /* 0x000fc800078ec0ff */
[----:B------:R-:W-:-:S13]  /*1870*/  ISETP.GE.U32.AND P0, PT, R21, 0x1a, PT ;  /* 0x0000001a1500780c */ /* 0x000fda0003f06070 */
[----:B------:R-:W-:-:S05]  /*1880*/  @!P0 VIADD R19, R19, 0x20 ;  /* 0x0000002013138836 */ /* 0x000fca0000000000 */
[----:B------:R-:W-:-:S04]  /*1890*/  LOP3.LUT R19, R19, 0xff, RZ, 0xc0, !PT ;  /* 0x000000ff13137812 */ /* 0x000fc800078ec0ff */
[----:B------:R-:W-:-:S13]  /*18a0*/  ISETP.NE.AND P0, PT, R19, 0x3c, PT ;  /* 0x0000003c1300780c */ /* 0x000fda0003f05270 */
[----:B------:R-:W-:Y:S05]  /*18b0*/  @P0 BRA `(.L_x_46) ;  /* 0x0000000000c80947 */ /* 0x000fea0003800000 */
[----:B------:R-:W2:Y:S02]  /*18c0*/  LDG.E.U8 R19, desc[UR4][R14.64+0x1] ;  /* 0x000001040e137981 */ /* 0x000ea4000c1e1100 */
        /* <DEDUP_REMOVED lines=45> */
[----:B------:R-:W-:Y:S01]  /*1ba0*/  ISETP.NE.AND P0, PT, R19, 0x74, PT ;  /* 0x000000741300780c */ /* 0x000fe20003f05270 */
[----:B------:R-:W-:-:S12]  /*1bb0*/  IMAD.MOV.U32 R19, RZ, RZ, 0x2 ;  /* 0x00000002ff137424 */ /* 0x000fd800078e00ff */
[----:B------:R-:W-:Y:S05]  /*1bc0*/  @!P0 BREAK.RELIABLE B1 ;  /* 0x0000000000018942 */ /* 0x000fea0003800100 */
[----:B------:R-:W-:Y:S05]  /*1bd0*/  @!P0 BRA `(.L_x_7) ;  /* 0x0000010800408947 */ /* 0x000fea0003800000 */
.L_x_46:
[----:B------:R-:W-:Y:S05]  /*1be0*/  BSYNC.RELIABLE B1 ;  /* 0x0000000000017941 */ /* 0x000fea0003800100 */
.L_x_45:
[----:B------:R-:W-:-:S05]  /*1bf0*/  VIADD R20, R20, 0x1 ;  /* 0x0000000114147836 */ /* 0x000fca0000000000 */
[----:B------:R-:W-:-:S13]  /*1c00*/  ISETP.NE.AND P0, PT, R20, R10, PT ;  /* 0x0000000a1400720c */ /* 0x000fda0003f05270 */
[----:B------:R-:W-:Y:S05]  /*1c10*/  @P0 BRA `(.L_x_47) ;  /* 0xfffffff800fc0947 */ /* 0x000fea000383ffff */
.L_x_44:
[----:B------:R-:W-:-:S13]  /*1c20*/  ISETP.GE.U32.AND P0, PT, R13, 0xb, PT ;  /* 0x0000000b0d00780c */ /* 0x000fda0003f06070 */
[----:B------:R-:W-:Y:S05]  /*1c30*/  @!P0 BRA `(.L_x_48) ;  /* 0x0000000400888947 */ /* 0x000fea0003800000 */
[----:B------:R-:W-:-:S07]  /*1c40*/  IMAD.MOV.U32 R20, RZ, RZ, RZ ;  /* 0x000000ffff147224 */ /* 0x000fce00078e00ff */
.L_x_51:
        /* <DEDUP_REMOVED lines=93> */
.L_x_50:
[----:B------:R-:W-:Y:S05]  /*2220*/  BSYNC.RELIABLE B1 ;  /* 0x0000000000017941 */ /* 0x000fea0003800100 */
.L_x_49:
[----:B------:R-:W-:-:S05]  /*2230*/  VIADD R20, R20, 0x1 ;  /* 0x0000000114147836 */ /* 0x000fca0000000000 */
[----:B------:R-:W-:-:S13]  /*2240*/  ISETP.NE.AND P0, PT, R20, R8, PT ;  /* 0x000000081400720c */ /* 0x000fda0003f05270 */
[----:B------:R-:W-:Y:S05]  /*2250*/  @P0 BRA `(.L_x_51) ;  /* 0xfffffff8007c0947 */ /* 0x000fea000383ffff */
.L_x_48:
[----:B------:R-:W-:-:S13]  /*2260*/  ISETP.GE.U32.AND P0, PT, R13, 0x8, PT ;  /* 0x000000080d00780c */ /* 0x000fda0003f06070 */
[----:B------:R-:W-:Y:S05]  /*2270*/  @!P0 BRA `(.L_x_52) ;  /* 0x0000000400288947 */ /* 0x000fea0003800000 */
[----:B------:R-:W-:-:S07]  /*2280*/  IMAD.MOV.U32 R20, RZ, RZ, RZ ;  /* 0x000000ffff147224 */ /* 0x000fce00078e00ff */
.L_x_55:
        /* <DEDUP_REMOVED lines=69> */
.L_x_54:
[----:B------:R-:W-:Y:S05]  /*26e0*/  BSYNC.RELIABLE B1 ;  /* 0x0000000000017941 */ /* 0x000fea0003800100 */
.L_x_53:
[----:B------:R-:W-:-:S05]  /*26f0*/  VIADD R20, R20, 0x1 ;  /* 0x0000000114147836 */ /* 0x000fca0000000000 */
[----:B------:R-:W-:-:S13]  /*2700*/  ISETP.NE.AND P0, PT, R20, R5, PT ;  /* 0x000000051400720c */ /* 0x000fda0003f05270 */
[----:B------:R-:W-:Y:S05]  /*2710*/  @P0 BRA `(.L_x_55) ;  /* 0xfffffff800dc0947 */ /* 0x000fea000383ffff */
.L_x_52:
[----:B------:R-:W-:-:S13]  /*2720*/  ISETP.GE.U32.AND P0, PT, R13, 0x7, PT ;  /* 0x000000070d00780c */ /* 0x000fda0003f06070 */
[----:B------:R-:W-:Y:S05]  /*2730*/  @!P0 BRA `(.L_x_56) ;  /* 0x0000000400088947 */ /* 0x000fea0003800000 */
[----:B------:R-:W-:-:S07]  /*2740*/  IMAD.MOV.U32 R20, RZ, RZ, RZ ;  /* 0x000000ffff147224 */ /* 0x000fce00078e00ff */
.L_x_59:
        /* <DEDUP_REMOVED lines=61> */
.L_x_58:
[----:B------:R-:W-:Y:S05]  /*2b20*/  BSYNC.RELIABLE B1 ;  /* 0x0000000000017941 */ /* 0x000fea0003800100 */
.L_x_57:
[----:B------:R-:W-:-:S05]  /*2b30*/  VIADD R20, R20, 0x1 ;  /* 0x0000000114147836 */ /* 0x000fca0000000000 */
[----:B------:R-:W-:-:S13]  /*2b40*/  ISETP.NE.AND P0, PT, R20, R10, PT ;  /* 0x0000000a1400720c */ /* 0x000fda0003f05270 */
[----:B------:R-:W-:Y:S05]  /*2b50*/  @P0 BRA `(.L_x_59) ;  /* 0xfffffff800fc0947 */ /* 0x000fea000383ffff */
.L_x_56:
[----:B------:R-:W-:-:S13]  /*2b60*/  ISETP.GE.U32.AND P0, PT, R13, 0x8, PT ;  /* 0x000000080d00780c */ /* 0x000fda0003f06070 */
[----:B------:R-:W-:Y:S05]  /*2b70*/  @!P0 BRA `(.L_x_60) ;  /* 0x0000000400288947 */ /* 0x000fea0003800000 */
[----:B------:R-:W-:-:S07]  /*2b80*/  IMAD.MOV.U32 R20, RZ, RZ, RZ ;  /* 0x000000ffff147224 */ /* 0x000fce00078e00ff */
.L_x_63:
        /* <DEDUP_REMOVED lines=69> */
.L_x_62:
[----:B------:R-:W-:Y:S05]  /*2fe0*/  BSYNC.RELIABLE B1 ;  /* 0x0000000000017941 */ /* 0x000fea0003800100 */
.L_x_61:
[----:B------:R-:W-:-:S05]  /*2ff0*/  VIADD R20, R20, 0x1 ;  /* 0x0000000114147836 */ /* 0x000fca0000000000 */
[----:B------:R-:W-:-:S13]  /*3000*/  ISETP.NE.AND P0, PT, R20, R5, PT ;  /* 0x000000051400720c */ /* 0x000fda0003f05270 */
[----:B------:R-:W-:Y:S05]  /*3010*/  @P0 BRA `(.L_x_63) ;  /* 0xfffffff800dc0947 */ /* 0x000fea000383ffff */
.L_x_60:
[----:B------:R-:W-:-:S13]  /*3020*/  ISETP.GE.U32.AND P0, PT, R13, 0xc, PT ;  /* 0x0000000c0d00780c */ /* 0x000fda0003f06070 */
[----:B------:R-:W-:Y:S05]  /*3030*/  @!P0 BRA `(.L_x_64) ;  /* 0x0000000400a88947 */ /* 0x000fea0003800000 */
[----:B------:R-:W-:-:S07]  /*3040*/  IMAD.MOV.U32 R20, RZ, RZ, RZ ;  /* 0x000000ffff147224 */ /* 0x000fce00078e00ff */
.L_x_67:
        /* <DEDUP_REMOVED lines=101> */
.L_x_66:
[----:B------:R-:W-:Y:S05]  /*36a0*/  BSYNC.RELIABLE B1 ;  /* 0x0000000000017941 */ /* 0x000fea0003800100 */
.L_x_65:
[----:B------:R-:W-:-:S05]  /*36b0*/  VIADD R20, R20, 0x1 ;  /* 0x0000000114147836 */ /* 0x000fca0000000000 */
[----:B------:R-:W-:-:S13]  /*36c0*/  ISETP.NE.AND P0, PT, R20, R4, PT ;  /* 0x000000041400720c */ /* 0x000fda0003f05270 */
[----:B------:R-:W-:Y:S05]  /*36d0*/  @P0 BRA `(.L_x_67) ;  /* 0xfffffff8005c0947 */ /* 0x000fea000383ffff */
.L_x_64:
[----:B------:R-:W-:-:S13]  /*36e0*/  ISETP.GE.U32.AND P0, PT, R13, 0x7, PT ;  /* 0x000000070d00780c */ /* 0x000fda0003f06070 */
[----:B------:R-:W-:Y:S05]  /*36f0*/  @!P0 BRA `(.L_x_68) ;  /* 0x0000000400088947 */ /* 0x000fea0003800000 */
[----:B------:R-:W-:-:S07]  /*3700*/  IMAD.MOV.U32 R20, RZ, RZ, RZ ;  /* 0x000000ffff147224 */ /* 0x000fce00078e00ff */
.L_x_71:
        /* <DEDUP_REMOVED lines=61> */
.L_x_70:
[----:B------:R-:W-:Y:S05]  /*3ae0*/  BSYNC.RELIABLE B1 ;  /* 0x0000000000017941 */ /* 0x000fea0003800100 */
.L_x_69:
[----:B------:R-:W-:-:S05]  /*3af0*/  VIADD R20, R20, 0x1 ;  /* 0x0000000114147836 */ /* 0x000fca0000000000 */
[----:B------:R-:W-:-:S13]  /*3b00*/  ISETP.NE.AND P0, PT, R20, R10, PT ;  /* 0x0000000a1400720c */ /* 0x000fda0003f05270 */
[----:B------:R-:W-:Y:S05]  /*3b10*/  @P0 BRA `(.L_x_71) ;  /* 0xfffffff800fc0947 */ /* 0x000fea000383ffff */
.L_x_68:
[----:B------:R-:W-:-:S13]  /*3b20*/  ISETP.GE.U32.AND P0, PT, R13, 0x4, PT ;  /* 0x000000040d00780c */ /* 0x000fda0003f06070 */
[----:B------:R-:W-:Y:S05]  /*3b30*/  @!P0 BRA `(.L_x_72) ;  /* 0x00000004005c8947 */ /* 0x000fea0003800000 */
[----:B------:R-:W-:Y:S01]  /*3b40*/  BSSY.RELIABLE B1, `(.L_x_73) ;  /* 0x000002c000017945 */ /* 0x000fe20003800100 */
[----:B------:R-:W-:-:S07]  /*3b50*/  IMAD.MOV.U32 R20, RZ, RZ, RZ ;  /* 0x000000ffff147224 */ /* 0x000fce00078e00ff */
.L_x_76:
        /* <DEDUP_REMOVED lines=36> */
[----:B------:R-:W-:Y:S05]  /*3da0*/  @!P0 BREAK.RELIABLE B1 ;  /* 0x0000000000018942 */ /* 0x000fea0003800100 */
[----:B------:R-:W-:Y:S05]  /*3db0*/  @!P0 BRA `(.L_x_7) ;  /* 0x000000e400c88947 */ /* 0x000fea0003800000 */
.L_x_75:
[----:B------:R-:W-:Y:S05]  /*3dc0*/  BSYNC.RELIABLE B2 ;  /* 0x0000000000027941 */ /* 0x000fea0003800100 */
.L_x_74:
[----:B------:R-:W-:-:S05]  /*3dd0*/  VIADD R20, R20, 0x1 ;  /* 0x0000000114147836 */ /* 0x000fca0000000000 */
[----:B------:R-:W-:-:S13]  /*3de0*/  ISETP.NE.AND P0, PT, R20, R3, PT ;  /* 0x000000031400720c */ /* 0x000fda0003f05270 */
[----:B------:R-:W-:Y:S05]  /*3df0*/  @P0 BRA `(.L_x_76) ;  /* 0xfffffffc00580947 */ /* 0x000fea000383ffff */
[----:B------:R-:W-:Y:S05]  /*3e00*/  BSYNC.RELIABLE B1 ;  /* 0x0000000000017941 */ /* 0x000fea0003800100 */
.L_x_73:
[----:B------:R-:W-:-:S07]  /*3e10*/  IMAD.MOV.U32 R20, RZ, RZ, RZ ;  /* 0x000000ffff147224 */ /* 0x000fce00078e00ff */
.L_x_79:
        /* <DEDUP_REMOVED lines=37> */
.L_x_78:
[----:B------:R-:W-:Y:S05]  /*4070*/  BSYNC.RELIABLE B1 ;  /* 0x0000000000017941 */ /* 0x000fea0003800100 */
.L_x_77:
[----:B------:R-:W-:-:S05]  /*4080*/  VIADD R20, R20, 0x1 ;  /* 0x0000000114147836 */ /* 0x000fca0000000000 */
[----:B------:R-:W-:-:S13]  /*4090*/  ISETP.NE.AND P0, PT, R20, R3, PT ;  /* 0x000000031400720c */ /* 0x000fda0003f05270 */
[----:B------:R-:W-:Y:S05]  /*40a0*/  @P0 BRA `(.L_x_79) ;  /* 0xfffffffc005c0947 */ /* 0x000fea000383ffff */
.L_x_72:
[----:B------:R-:W-:-:S13]  /*40b0*/  ISETP.GE.U32.AND P0, PT, R13, 0x6, PT ;  /* 0x000000060d00780c */ /* 0x000fda0003f06070 */
[----:B------:R-:W-:Y:S05]  /*40c0*/  @!P0 BRA `(.L_x_80) ;  /* 0x0000000000e88947 */ /* 0x000fea0003800000 */
[----:B------:R-:W-:-:S07]  /*40d0*/  IMAD.MOV.U32 R20, RZ, RZ, RZ ;  /* 0x000000ffff147224 */ /* 0x000fce00078e00ff */
.L_x_83:
        /* <DEDUP_REMOVED lines=53> */
.L_x_82:
[----:B------:R-:W-:Y:S05]  /*4430*/  BSYNC.RELIABLE B1 ;  /* 0x0000000000017941 */ /* 0x000fea0003800100 */
.L_x_81:
[----:B------:R-:W-:-:S05]  /*4440*/  VIADD R20, R20, 0x1 ;  /* 0x0000000114147836 */ /* 0x000fca0000000000 */
[----:B------:R-:W-:-:S13]  /*4450*/  ISETP.NE.AND P0, PT, R20, R6, PT ;  /* 0x000000061400720c */ /* 0x000fda0003f05270 */
[----:B------:R-:W-:Y:S05]  /*4460*/  @P0 BRA `(.L_x_83) ;  /* 0xfffffffc001c0947 */ /* 0x000fea000383ffff */
.L_x_80:
[----:B------:R-:W-:-:S13]  /*4470*/  ISETP.GE.U32.AND P0, PT, R13, 0xf, PT ;  /* 0x0000000f0d00780c */ /* 0x000fda0003f06070 */
[----:B------:R-:W-:Y:S05]  /*4480*/  @!P0 BRA `(.L_x_84) ;  /* 0x00000008000c8947 */ /* 0x000fea0003800000 */
[----:B------:R-:W-:Y:S02]  /*4490*/  VIADD R20, R13, 0xfffffff1 ;  /* 0xfffffff10d147836 */ /* 0x000fe40000000000 */
[----:B------:R-:W-:-:S07]  /*44a0*/  IMAD.MOV.U32 R21, RZ, RZ, RZ ;  /* 0x000000ffff157224 */ /* 0x000fce00078e00ff */
.L_x_87:
        /* <DEDUP_REMOVED lines=125> */
.L_x_86:
[----:B------:R-:W-:Y:S05]  /*4c80*/  BSYNC.RELIABLE B1 ;  /* 0x0000000000017941 */ /* 0x000fea0003800100 */
.L_x_85:
[C---:B------:R-:W-:Y:S01]  /*4c90*/  ISETP.NE.AND P0, PT, R21.reuse, R20, PT ;  /* 0x000000141500720c */ /* 0x040fe20003f05270 */
[----:B------:R-:W-:-:S12]  /*4ca0*/  VIADD R21, R21, 0x1 ;  /* 0x0000000115157836 */ /* 0x000fd80000000000 */
[----:B------:R-:W-:Y:S05]  /*4cb0*/  @P0 BRA `(.L_x_87) ;  /* 0xfffffff400fc0947 */ /* 0x000fea000383ffff */
.L_x_84:
[----:B------:R-:W-:-:S13]  /*4cc0*/  ISETP.GE.U32.AND P0, PT, R13, 0x5, PT ;  /* 0x000000050d00780c */ /* 0x000fda0003f06070 */
[----:B------:R-:W-:Y:S05]  /*4cd0*/  @!P0 BRA `(.L_x_88) ;  /* 0x0000000000c88947 */ /* 0x000fea0003800000 */
[----:B------:R-:W-:-:S07]  /*4ce0*/  IMAD.MOV.U32 R20, RZ, RZ, RZ ;  /* 0x000000ffff147224 */ /* 0x000fce00078e00ff */
.L_x_91:
        /* <DEDUP_REMOVED lines=45> */
.L_x_90:
[----:B------:R-:W-:Y:S05]  /*4fc0*/  BSYNC.RELIABLE B1 ;  /* 0x0000000000017941 */ /* 0x000fea0003800100 */
.L_x_89:
[----:B------:R-:W-:-:S05]  /*4fd0*/  VIADD R20, R20, 0x1 ;  /* 0x0000000114147836 */ /* 0x000fca0000000000 */
[----:B------:R-:W-:-:S13]  /*4fe0*/  ISETP.NE.AND P0, PT, R20, R9, PT ;  /* 0x000000091400720c */ /* 0x000fda0003f05270 */
[----:B------:R-:W-:Y:S05]  /*4ff0*/  @P0 BRA `(.L_x_91) ;  /* 0xfffffffc003c0947 */ /* 0x000fea000383ffff */
.L_x_88:
[----:B------:R-:W-:-:S13]  /*5000*/  ISETP.GE.U32.AND P0, PT, R13, 0x9, PT ;  /* 0x000000090d00780c */ /* 0x000fda0003f06070 */
[----:B------:R-:W-:Y:S05]  /*5010*/  @!P0 BRA `(.L_x_92) ;  /* 0x0000000000948947 */ /* 0x000fea0003800000 */
[----:B------:R-:W-:-:S07]  /*5020*/  IMAD.MOV.U32 R20, RZ, RZ, RZ ;  /* 0x000000ffff147224 */ /* 0x000fce00078e00ff */
.L_x_95:
        /* <DEDUP_REMOVED lines=32> */
.L_x_94:
[----:B------:R-:W-:Y:S05]  /*5230*/  BSYNC.RELIABLE B1 ;  /* 0x0000000000017941 */ /* 0x000fea0003800100 */
.L_x_93:
[----:B------:R-:W-:-:S05]  /*5240*/  VIADD R20, R20, 0x1 ;  /* 0x0000000114147836 */ /* 0x000fca0000000000 */
[----:B------:R-:W-:-:S13]  /*5250*/  ISETP.NE.AND P0, PT, R20, R11, PT ;  /* 0x0000000b1400720c */ /* 0x000fda0003f05270 */
[----:B------:R-:W-:Y:S05]  /*5260*/  @P0 BRA `(.L_x_95) ;  /* 0xfffffffc00700947 */ /* 0x000fea000383ffff */
.L_x_92:
[----:B------:R-:W-:-:S13]  /*5270*/  ISETP.GE.U32.AND P0, PT, R13, 0xc, PT ;  /* 0x0000000c0d00780c */ /* 0x000fda0003f06070 */
[----:B------:R-:W-:Y:S05]  /*5280*/  @!P0 BRA `(.L_x_96) ;  /* 0x0000000000b88947 */ /* 0x000fea0003800000 */
[----:B------:R-:W-:-:S07]  /*5290*/  IMAD.MOV.U32 R20, RZ, RZ, RZ ;  /* 0x000000ffff147224 */ /* 0x000fce00078e00ff */
.L_x_99:
        /* <DEDUP_REMOVED lines=41> */
.L_x_98:
[----:B------:R-:W-:Y:S05]  /*5530*/  BSYNC.RELIABLE B1 ;  /* 0x0000000000017941 */ /* 0x000fea0003800100 */
.L_x_97:
[----:B------:R-:W-:-:S05]  /*5540*/  VIADD R20, R20, 0x1 ;  /* 0x0000000114147836 */ /* 0x000fca0000000000 */
[----:B------:R-:W-:-:S13]  /*5550*/  ISETP.NE.AND P0, PT, R20, R4, PT ;  /* 0x000000041400720c */ /* 0x000fda0003f05270 */
[----:B------:R-:W-:Y:S05]  /*5560*/  @P0 BRA `(.L_x_99) ;  /* 0xfffffffc004c0947 */ /* 0x000fea000383ffff */
.L_x_96:
[----:B------:R-:W-:-:S13]  /*5570*/  ISETP.GE.U32.AND P0, PT, R13, 0x6, PT ;  /* 0x000000060d00780c */ /* 0x000fda0003f06070 */
[----:B------:R-:W-:Y:S05]  /*5580*/  @!P0 BRA `(.L_x_100) ;  /* 0x0000000000e88947 */ /* 0x000fea0003800000 */
[----:B------:R-:W-:-:S07]  /*5590*/  IMAD.MOV.U32 R20, RZ, RZ, RZ ;  /* 0x000000ffff147224 */ /* 0x000fce00078e00ff */
.L_x_103:
        /* <DEDUP_REMOVED lines=53> */
.L_x_102:
[----:B------:R-:W-:Y:S05]  /*58f0*/  BSYNC.RELIABLE B1 ;  /* 0x0000000000017941 */ /* 0x000fea0003800100 */
.L_x_101:
[----:B------:R-:W-:-:S05]  /*5900*/  VIADD R20, R20, 0x1 ;  /* 0x0000000114147836 */ /* 0x000fca0000000000 */
[----:B------:R-:W-:-:S13]  /*5910*/  ISETP.NE.AND P0, PT, R20, R6, PT ;  /* 0x000000061400720c */ /* 0x000fda0003f05270 */
[----:B------:R-:W-:Y:S05]  /*5920*/  @P0 BRA `(.L_x_103) ;  /* 0xfffffffc001c0947 */ /* 0x000fea000383ffff */
.L_x_100:
[----:B------:R-:W-:-:S13]  /*5930*/  ISETP.GE.U32.AND P0, PT, R13, 0x8, PT ;  /* 0x000000080d00780c */ /* 0x000fda0003f06070 */
[----:B------:R-:W-:Y:S05]  /*5940*/  @!P0 BRA `(.L_x_104) ;  /* 0x0000000400288947 */ /* 0x000fea0003800000 */
[----:B------:R-:W-:-:S07]  /*5950*/  IMAD.MOV.U32 R20, RZ, RZ, RZ ;  /* 0x000000ffff147224 */ /* 0x000fce00078e00ff */
.L_x_107:
        /* <DEDUP_REMOVED lines=69> */
.L_x_106:
[----:B------:R-:W-:Y:S05]  /*5db0*/  BSYNC.RELIABLE B1 ;  /* 0x0000000000017941 */ /* 0x000fea0003800100 */
.L_x_105:
[----:B------:R-:W-:-:S05]  /*5dc0*/  VIADD R20, R20, 0x1 ;  /* 0x0000000114147836 */ /* 0x000fca0000000000 */
[----:B------:R-:W-:-:S13]  /*5dd0*/  ISETP.NE.AND P0, PT, R20, R5, PT ;  /* 0x000000051400720c */ /* 0x000fda0003f05270 */
[----:B------:R-:W-:Y:S05]  /*5de0*/  @P0 BRA `(.L_x_107) ;  /* 0xfffffff800dc0947 */ /* 0x000fea000383ffff */
.L_x_104:
[----:B------:R-:W-:-:S13]  /*5df0*/  ISETP.GE.U32.AND P0, PT, R13, 0x6, PT ;  /* 0x000000060d00780c */ /* 0x000fda0003f06070 */
[----:B------:R-:W-:Y:S05]  /*5e00*/  @!P0 BRA `(.L_x_108) ;  /* 0x0000000000e88947 */ /* 0x000fea0003800000 */
[----:B------:R-:W-:-:S07]  /*5e10*/  IMAD.MOV.U32 R20, RZ, RZ, RZ ;  /* 0x000000ffff147224 */ /* 0x000fce00078e00ff */
.L_x_111:
        /* <DEDUP_REMOVED lines=53> */
.L_x_110:
[----:B------:R-:W-:Y:S05]  /*6170*/  BSYNC.RELIABLE B1 ;  /* 0x0000000000017941 */ /* 0x000fea0003800100 */
.L_x_109:
[----:B------:R-:W-:-:S05]  /*6180*/  VIADD R20, R20, 0x1 ;  /* 0x0000000114147836 */ /* 0x000fca0000000000 */
[----:B------:R-:W-:-:S13]  /*6190*/  ISETP.NE.AND P0, PT, R20, R6, PT ;  /* 0x000000061400720c */ /* 0x000fda0003f05270 */
[----:B------:R-:W-:Y:S05]  /*61a0*/  @P0 BRA `(.L_x_111) ;  /* 0xfffffffc001c0947 */ /* 0x000fea000383ffff */
.L_x_108:
[----:B------:R-:W-:-:S13]  /*61b0*/  ISETP.GE.U32.AND P0, PT, R13, 0x5, PT ;  /* 0x000000050d00780c */ /* 0x000fda0003f06070 */
[----:B------:R-:W-:Y:S05]  /*61c0*/  @!P0 BRA `(.L_x_112) ;  /* 0x0000000000c88947 */ /* 0x000fea0003800000 */
[----:B------:R-:W-:-:S07]  /*61d0*/  IMAD.MOV.U32 R20, RZ, RZ, RZ ;  /* 0x000000ffff147224 */ /* 0x000fce00078e00ff */
.L_x_115:
        /* <DEDUP_REMOVED lines=45> */
.L_x_114:
[----:B------:R-:W-:Y:S05]  /*64b0*/  BSYNC.RELIABLE B1 ;  /* 0x0000000000017941 */ /* 0x000fea0003800100 */
.L_x_113:
[----:B------:R-:W-:-:S05]  /*64c0*/  VIADD R20, R20, 0x1 ;  /* 0x0000000114147836 */ /* 0x000fca0000000000 */
[----:B------:R-:W-:-:S13]  /*64d0*/  ISETP.NE.AND P0, PT, R20, R9, PT ;  /* 0x000000091400720c */ /* 0x000fda0003f05270 */
[----:B------:R-:W-:Y:S05]  /*64e0*/  @P0 BRA `(.L_x_115) ;  /* 0xfffffffc003c0947 */ /* 0x000fea000383ffff */
.L_x_112:
[----:B------:R-:W-:-:S13]  /*64f0*/  ISETP.GE.U32.AND P0, PT, R13, 0x4, PT ;  /* 0x000000040d00780c */ /* 0x000fda0003f06070 */
[----:B------:R-:W-:Y:S05]  /*6500*/  @!P0 BRA `(.L_x_116) ;  /* 0x0000000000a88947 */ /* 0x000fea0003800000 */
[----:B------:R-:W-:-:S07]  /*6510*/  IMAD.MOV.U32 R20, RZ, RZ, RZ ;  /* 0x000000ffff147224 */ /* 0x000fce00078e00ff */
.L_x_119:
        /* <DEDUP_REMOVED lines=37> */
.L_x_118:
[----:B------:R-:W-:Y:S05]  /*6770*/  BSYNC.RELIABLE B1 ;  /* 0x0000000000017941 */ /* 0x000fea0003800100 */
.L_x_117:
[----:B------:R-:W-:-:S05]  /*6780*/  VIADD R20, R20, 0x1 ;  /* 0x0000000114147836 */ /* 0x000fca0000000000 */
[----:B------:R-:W-:-:S13]  /*6790*/  ISETP.NE.AND P0, PT, R20, R3, PT ;  /* 0x000000031400720c */ /* 0x000fda0003f05270 */
[----:B------:R-:W-:Y:S05]  /*67a0*/  @P0 BRA `(.L_x_119) ;  /* 0xfffffffc005c0947 */ /* 0x000fea000383ffff */
.L_x_116:
[----:B------:R-:W-:-:S13]  /*67b0*/  ISETP.GE.U32.AND P0, PT, R13, 0x7, PT ;  /* 0x000000070d00780c */ /* 0x000fda0003f06070 */
[----:B------:R-:W-:Y:S05]  /*67c0*/  @!P0 BRA `(.L_x_120) ;  /* 0x0000000400088947 */ /* 0x000fea0003800000 */
[----:B------:R-:W-:-:S07]  /*67d0*/  IMAD.MOV.U32 R20, RZ, RZ, RZ ;  /* 0x000000ffff147224 */ /* 0x000fce00078e00ff */
.L_x_123:
        /* <DEDUP_REMOVED lines=61> */
.L_x_122:
[----:B------:R-:W-:Y:S05]  /*6bb0*/  BSYNC.RELIABLE B1 ;  /* 0x0000000000017941 */ /* 0x000fea0003800100 */
.L_x_121:
[----:B------:R-:W-:-:S05]  /*6bc0*/  VIADD R20, R20, 0x1 ;  /* 0x0000000114147836 */ /* 0x000fca0000000000 */
[----:B------:R-:W-:-:S13]  /*6bd0*/  ISETP.NE.AND P0, PT, R20, R10, PT ;  /* 0x0000000a1400720c */ /* 0x000fda0003f05270 */
[----:B------:R-:W-:Y:S05]  /*6be0*/  @P0 BRA `(.L_x_123) ;  /* 0xfffffff800fc0947 */ /* 0x000fea000383ffff */
.L_x_120:
[----:B------:R-:W-:-:S13]  /*6bf0*/  ISETP.GE.U32.AND P0, PT, R13, 0xc, PT ;  /* 0x0000000c0d00780c */ /* 0x000fda0003f06070 */
[----:B------:R-:W-:Y:S05]  /*6c00*/  @!P0 BRA `(.L_x_124) ;  /* 0x0000000400a88947 */ /* 0x000fea0003800000 */
[----:B------:R-:W-:-:S07]  /*6c10*/  IMAD.MOV.U32 R20, RZ, RZ, RZ ;  /* 0x000000ffff147224 */ /* 0x000fce00078e00ff */
.L_x_127:
        /* <DEDUP_REMOVED lines=101> */
.L_x_126:
[----:B------:R-:W-:Y:S05]  /*7270*/  BSYNC.RELIABLE B1 ;  /* 0x0000000000017941 */ /* 0x000fea0003800100 */
.L_x_125:
[----:B------:R-:W-:-:S05]  /*7280*/  VIADD R20, R20, 0x1 ;  /* 0x0000000114147836 */ /* 0x000fca0000000000 */
[----:B------:R-:W-:-:S13]  /*7290*/  ISETP.NE.AND P0, PT, R20, R4, PT ;  /* 0x000000041400720c */ /* 0x000fda0003f05270 */
[----:B------:R-:W-:Y:S05]  /*72a0*/  @P0 BRA `(.L_x_127) ;  /* 0xfffffff8005c0947 */ /* 0x000fea000383ffff */
.L_x_124:
[----:B------:R-:W-:-:S13]  /*72b0*/  ISETP.GE.U32.AND P0, PT, R13, 0x10, PT ;  /* 0x000000100d00780c */ /* 0x000fda0003f06070 */
[----:B------:R-:W-:Y:S05]  /*72c0*/  @!P0 BRA `(.L_x_128) ;  /* 0x00000008002c8947 */ /* 0x000fea0003800000 */
[----:B------:R-:W-:Y:S02]  /*72d0*/  VIADD R4, R13, 0xfffffff0 ;  /* 0xfffffff00d047836 */ /* 0x000fe40000000000 */
[----:B------:R-:W-:-:S07]  /*72e0*/  IMAD.MOV.U32 R20, RZ, RZ, RZ ;  /* 0x000000ffff147224 */ /* 0x000fce00078e00ff */
.L_x_131:
        /* <DEDUP_REMOVED lines=133> */
.L_x_130:
[----:B------:R-:W-:Y:S05]  /*7b40*/  BSYNC.RELIABLE B1 ;  /* 0x0000000000017941 */ /* 0x000fea0003800100 */
.L_x_129:
[C---:B------:R-:W-:Y:S01]  /*7b50*/  ISETP.NE.AND P0, PT, R20.reuse, R4, PT ;  /* 0x000000041400720c */ /* 0x040fe20003f05270 */
[----:B------:R-:W-:-:S12]  /*7b60*/  VIADD R20, R20, 0x1 ;  /* 0x0000000114147836 */ /* 0x000fd80000000000 */
[----:B------:R-:W-:Y:S05]  /*7b70*/  @P0 BRA `(.L_x_131) ;  /* 0xfffffff400dc0947 */ /* 0x000fea000383ffff */
.L_x_128:
[----:B------:R-:W-:-:S13]  /*7b80*/  ISETP.GE.U32.AND P0, PT, R13, 0xd, PT ;  /* 0x0000000d0d00780c */ /* 0x000fda0003f06070 */
[----:B------:R-:W-:Y:S05]  /*7b90*/  @!P0 BRA `(.L_x_132) ;  /* 0x0000000400c88947 */ /* 0x000fea0003800000 */
[----:B------:R-:W-:-:S07]  /*7ba0*/  IMAD.MOV.U32 R4, RZ, RZ, RZ ;  /* 0x000000ffff047224 */ /* 0x000fce00078e00ff */
.L_x_135:
        /* <DEDUP_REMOVED lines=109> */
.L_x_134:
[----:B------:R-:W-:Y:S05]  /*8280*/  BSYNC.RELIABLE B1 ;  /* 0x0000000000017941 */ /* 0x000fea0003800100 */
.L_x_133:
[----:B------:R-:W-:-:S05]  /*8290*/  VIADD R4, R4, 0x1 ;  /* 0x0000000104047836 */ /* 0x000fca0000000000 */
[----:B------:R-:W-:-:S13]  /*82a0*/  ISETP.NE.AND P0, PT, R4, R2, PT ;  /* 0x000000020400720c */ /* 0x000fda0003f05270 */
[----:B------:R-:W-:Y:S05]  /*82b0*/  @P0 BRA `(.L_x_135) ;  /* 0xfffffff8003c0947 */ /* 0x000fea000383ffff */
.L_x_132:
[----:B------:R-:W-:-:S13]  /*82c0*/  ISETP.GE.U32.AND P0, PT, R13, 0xb, PT ;  /* 0x0000000b0d00780c */ /* 0x000fda0003f06070 */
[----:B------:R-:W-:Y:S05]  /*82d0*/  @!P0 BRA `(.L_x_136) ;  /* 0x0000000c001c8947 */ /* 0x000fea0003800000 */
[----:B------:R-:W-:Y:S01]  /*82e0*/  BSSY.RELIABLE B1, `(.L_x_137) ;  /* 0x0000064000017945 */ /* 0x000fe20003800100 */
[----:B------:R-:W-:-:S07]  /*82f0*/  IMAD.MOV.U32 R4, RZ, RZ, RZ ;  /* 0x000000ffff047224 */ /* 0x000fce00078e00ff */
.L_x_140:
        /* <DEDUP_REMOVED lines=94> */
.L_x_139:
[----:B------:R-:W-:Y:S05]  /*88e0*/  BSYNC.RELIABLE B2 ;  /* 0x0000000000027941 */ /* 0x000fea0003800100 */
.L_x_138:
[----:B------:R-:W-:-:S05]  /*88f0*/  VIADD R4, R4, 0x1 ;  /* 0x0000000104047836 */ /* 0x000fca0000000000 */
[----:B------:R-:W-:-:S13]  /*8900*/  ISETP.NE.AND P0, PT, R4, R8, PT ;  /* 0x000000080400720c */ /* 0x000fda0003f05270 */
[----:B------:R-:W-:Y:S05]  /*8910*/  @P0 BRA `(.L_x_140) ;  /* 0xfffffff800780947 */ /* 0x000fea000383ffff */
[----:B------:R-:W-:Y:S05]  /*8920*/  BSYNC.RELIABLE B1 ;  /* 0x0000000000017941 */ /* 0x000fea0003800100 */
.L_x_137:
[----:B------:R-:W-:-:S07]  /*8930*/  IMAD.MOV.U32 R4, RZ, RZ, RZ ;  /* 0x000000ffff047224 */ /* 0x000fce00078e00ff */
.L_x_143:
        /* <DEDUP_REMOVED lines=93> */
.L_x_142:
[----:B------:R-:W-:Y:S05]  /*8f10*/  BSYNC.RELIABLE B1 ;  /* 0x0000000000017941 */ /* 0x000fea0003800100 */
.L_x_141:
[----:B------:R-:W-:-:S05]  /*8f20*/  VIADD R4, R4, 0x1 ;  /* 0x0000000104047836 */ /* 0x000fca0000000000 */
[----:B------:R-:W-:-:S13]  /*8f30*/  ISETP.NE.AND P0, PT, R4, R8, PT ;  /* 0x000000080400720c */ /* 0x000fda0003f05270 */
[----:B------:R-:W-:Y:S05]  /*8f40*/  @P0 BRA `(.L_x_143) ;  /* 0xfffffff8007c0947 */ /* 0x000fea000383ffff */
.L_x_136:
[----:B------:R-:W-:-:S13]  /*8f50*/  ISETP.GE.U32.AND P0, PT, R13, 0x7, PT ;  /* 0x000000070d00780c */ /* 0x000fda0003f06070 */
[----:B------:R-:W-:Y:S05]  /*8f60*/  @!P0 BRA `(.L_x_144) ;  /* 0x0000000400088947 */ /* 0x000fea0003800000 */
[----:B------:R-:W-:-:S07]  /*8f70*/  IMAD.MOV.U32 R4, RZ, RZ, RZ ;  /* 0x000000ffff047224 */ /* 0x000fce00078e00ff */
.L_x_147:
        /* <DEDUP_REMOVED lines=54> */
[----:B------:R-:W-:Y:S01]  /*92e0*/  ISETP.GE.U32.AND P0, PT, R19, 0x1a, PT ;  /* 0x0000001a1300780c */ /* 0x000fe20003f06070 */
[----:B------:R-:W-:-:S12]  /*92f0*/  IMAD.MOV.U32 R19, RZ, RZ, 0x3 ;  /* 0x00000003ff137424 */ /* 0x000fd800078e00ff */
[----:B------:R-:W-:-:S05]  /*9300*/  @!P0 VIADD R8, R8, 0x20 ;  /* 0x0000002008088836 */ /* 0x000fca0000000000 */
[----:B------:R-:W-:-:S04]  /*9310*/  LOP3.LUT R8, R8, 0xff, RZ, 0xc0, !PT ;  /* 0x000000ff08087812 */ /* 0x000fc800078ec0ff */
[----:B------:R-:W-:-:S13]  /*9320*/  ISETP.NE.AND P0, PT, R8, 0x20, PT ;  /* 0x000000200800780c */ /* 0x000fda0003f05270 */
[----:B------:R-:W-:Y:S05]  /*9330*/  @!P0 BREAK.RELIABLE B1 ;  /* 0x0000000000018942 */ /* 0x000fea0003800100 */
[----:B------:R-:W-:Y:S05]  /*9340*/  @!P0 BRA `(.L_x_7) ;  /* 0x0000009000648947 */ /* 0x000fea0003800000 */
.L_x_146:
[----:B------:R-:W-:Y:S05]  /*9350*/  BSYNC.RELIABLE B1 ;  /* 0x0000000000017941 */ /* 0x000fea0003800100 */
.L_x_145:
[----:B------:R-:W-:-:S05]  /*9360*/  VIADD R4, R4, 0x1 ;  /* 0x0000000104047836 */ /* 0x000fca0000000000 */
[----:B------:R-:W-:-:S13]  /*9370*/  ISETP.NE.AND P0, PT, R4, R10, PT ;  /* 0x0000000a0400720c */ /* 0x000fda0003f05270 */
[----:B------:R-:W-:Y:S05]  /*9380*/  @P0 BRA `(.L_x_147) ;  /* 0xfffffff800fc0947 */ /* 0x000fea000383ffff */
.L_x_144:
[----:B------:R-:W-:-:S13]  /*9390*/  ISETP.GE.U32.AND P0, PT, R13, 0xa, PT ;  /* 0x0000000a0d00780c */ /* 0x000fda0003f06070 */
[----:B------:R-:W-:Y:S05]  /*93a0*/  @!P0 BRA `(.L_x_148) ;  /* 0x0000000400688947 */ /* 0x000fea0003800000 */
[----:B------:R-:W-:-:S07]  /*93b0*/  IMAD.MOV.U32 R4, RZ, RZ, RZ ;  /* 0x000000ffff047224 */ /* 0x000fce00078e00ff */
.L_x_151:
        /* <DEDUP_REMOVED lines=85> */
.L_x_150:
[----:B------:R-:W-:Y:S05]  /*9910*/  BSYNC.RELIABLE B1 ;  /* 0x0000000000017941 */ /* 0x000fea0003800100 */
.L_x_149:
[----:B------:R-:W-:-:S05]  /*9920*/  VIADD R4, R4, 0x1 ;  /* 0x0000000104047836 */ /* 0x000fca0000000000 */
[----:B------:R-:W-:-:S13]  /*9930*/  ISETP.NE.AND P0, PT, R4, R7, PT ;  /* 0x000000070400720c */ /* 0x000fda0003f05270 */
[----:B------:R-:W-:Y:S05]  /*9940*/  @P0 BRA `(.L_x_151) ;  /* 0xfffffff8009c0947 */ /* 0x000fea000383ffff */
.L_x_148:
[----:B------:R-:W-:-:S13]  /*9950*/  ISETP.GE.U32.AND P0, PT, R13, 0x5, PT ;  /* 0x000000050d00780c */ /* 0x000fda0003f06070 */
[----:B------:R-:W-:Y:S05]  /*9960*/  @!P0 BRA `(.L_x_152) ;  /* 0x0000000000c88947 */ /* 0x000fea0003800000 */
[----:B------:R-:W-:-:S07]  /*9970*/  IMAD.MOV.U32 R4, RZ, RZ, RZ ;  /* 0x000000ffff047224 */ /* 0x000fce00078e00ff */
.L_x_155:
        /* <DEDUP_REMOVED lines=45> */
.L_x_154:
[----:B------:R-:W-:Y:S05]  /*9c50*/  BSYNC.RELIABLE B1 ;  /* 0x0000000000017941 */ /* 0x000fea0003800100 */
.L_x_153:
[----:B------:R-:W-:-:S05]  /*9c60*/  VIADD R4, R4, 0x1 ;  /* 0x0000000104047836 */ /* 0x000fca0000000000 */
[----:B------:R-:W-:-:S13]  /*9c70*/  ISETP.NE.AND P0, PT, R4, R9, PT ;  /* 0x000000090400720c */ /* 0x000fda0003f05270 */
[----:B------:R-:W-:Y:S05]  /*9c80*/  @P0 BRA `(.L_x_155) ;  /* 0xfffffffc003c0947 */ /* 0x000fea000383ffff */
.L_x_152:
[----:B------:R-:W-:-:S13]  /*9c90*/  ISETP.GE.U32.AND P0, PT, R13, 0x8, PT ;  /* 0x000000080d00780c */ /* 0x000fda0003f06070 */
[----:B------:R-:W-:Y:S05]  /*9ca0*/  @!P0 BRA `(.L_x_156) ;  /* 0x0000000400288947 */ /* 0x000fea0003800000 */
[----:B------:R-:W-:-:S07]  /*9cb0*/  IMAD.MOV.U32 R4, RZ, RZ, RZ ;  /* 0x000000ffff047224 */ /* 0x000fce00078e00ff */
.L_x_159:
        /* <DEDUP_REMOVED lines=69> */
.L_x_158:
[----:B------:R-:W-:Y:S05]  /*a110*/  BSYNC.RELIABLE B1 ;  /* 0x0000000000017941 */ /* 0x000fea0003800100 */
.L_x_157:
[----:B------:R-:W-:-:S05]  /*a120*/  VIADD R4, R4, 0x1 ;  /* 0x0000000104047836 */ /* 0x000fca0000000000 */
[----:B------:R-:W-:-:S13]  /*a130*/  ISETP.NE.AND P0, PT, R4, R5, PT ;  /* 0x000000050400720c */ /* 0x000fda0003f05270 */
[----:B------:R-:W-:Y:S05]  /*a140*/  @P0 BRA `(.L_x_159) ;  /* 0xfffffff800dc0947 */ /* 0x000fea000383ffff */
.L_x_156:
[----:B------:R-:W-:-:S13]  /*a150*/  ISETP.GE.U32.AND P0, PT, R13, 0x2, PT ;  /* 0x000000020d00780c */ /* 0x000fda0003f06070 */
[----:B------:R-:W-:Y:S05]  /*a160*/  @!P0 BRA `(.L_x_160) ;  /* 0x0000000000408947 */ /* 0x000fea0003800000 */
[----:B------:R-:W-:-:S07]  /*a170*/  IMAD.MOV.U32 R4, RZ, RZ, RZ ;  /* 0x000000ffff047224 */ /* 0x000fce00078e00ff */
.L_x_163:
[----:B------:R-:W-:-:S05]  /*a180*/  IADD3 R14, P0, PT, R4, R17, RZ ;  /* 0x00000011040e7210 */ /* 0x000fca0007f1e0ff */
[----:B------:R-:W-:-:S05]  /*a190*/  IMAD.X R15, RZ, RZ, R16, P0 ;  /* 0x000000ffff0f7224 */ /* 0x000fca00000e0610 */
[----:B------:R-:W2:Y:S01]  /*a1a0*/  LDG.E.U8 R8, desc[UR4][R14.64] ;  /* 0x000000040e087981 */ /* 0x000ea2000c1e1100 */
[----:B------:R-:W-:Y:S01]  /*a1b0*/  BSSY.RELIABLE B1, `(.L_x_161) ;  /* 0x0000008000017945 */ /* 0x000fe20003800100 */
[----:B--2---:R-:W-:-:S13]  /*a1c0*/  ISETP.NE.AND P0, PT, R8, 0x30, PT ;  /* 0x000000300800780c */ /* 0x004fda0003f05270 */
[----:B------:R-:W-:Y:S05]  /*a1d0*/  @P0 BRA `(.L_x_162) ;  /* 0x0000000000140947 */ /* 0x000fea0003800000 */
[----:B------:R-:W2:Y:S01]  /*a1e0*/  LDG.E.U8 R14, desc[UR4][R14.64+0x1] ;  /* 0x000001040e0e7981 */ /* 0x000ea2000c1e1100 */
[----:B------:R-:W-:Y:S01]  /*a1f0*/  IMAD.MOV.U32 R19, RZ, RZ, 0x3 ;  /* 0x00000003ff137424 */ /* 0x000fe200078e00ff */
[----:B--2---:R-:W-:-:S13]  /*a200*/  ISETP.NE.AND P0, PT, R14, 0x78, PT ;  /* 0x000000780e00780c */ /* 0x004fda0003f05270 */
[----:B------:R-:W-:Y:S05]  /*a210*/  @!P0 BREAK.RELIABLE B1 ;  /* 0x0000000000018942 */ /* 0x000fea0003800100 */
[----:B------:R-:W-:Y:S05]  /*a220*/  @!P0 BRA `(.L_x_7) ;  /* 0x0000008000ac8947 */ /* 0x000fea0003800000 */
.L_x_162:
[----:B------:R-:W-:Y:S05]  /*a230*/  BSYNC.RELIABLE B1 ;  /* 0x0000000000017941 */ /* 0x000fea0003800100 */
.L_x_161:
[----:B------:R-:W-:-:S05]  /*a240*/  VIADD R4, R4, 0x1 ;  /* 0x0000000104047836 */ /* 0x000fca0000000000 */
[----:B------:R-:W-:-:S13]  /*a250*/  ISETP.NE.AND P0, PT, R4, R0, PT ;  /* 0x000000000400720c */ /* 0x000fda0003f05270 */
[----:B------:R-:W-:Y:S05]  /*a260*/  @P0 BRA `(.L_x_163) ;  /* 0xfffffffc00c40947 */ /* 0x000fea000383ffff */
.L_x_160:
[----:B------:R-:W-:-:S13]  /*a270*/  ISETP.GE.U32.AND P0, PT, R13, 0xd, PT ;  /* 0x0000000d0d00780c */ /* 0x000fda0003f06070 */
[----:B------:R-:W-:Y:S05]  /*a280*/  @!P0 BRA `(.L_x_164) ;  /* 0x0000000400c88947 */ /* 0x000fea0003800000 */
[----:B------:R-:W-:-:S07]  /*a290*/  IMAD.MOV.U32 R4, RZ, RZ, RZ ;  /* 0x000000ffff047224 */ /* 0x000fce00078e00ff */
.L_x_167:
        /* <DEDUP_REMOVED lines=109> */
.L_x_166:
[----:B------:R-:W-:Y:S05]  /*a970*/  BSYNC.RELIABLE B1 ;  /* 0x0000000000017941 */ /* 0x000fea0003800100 */
.L_x_165:
[----:B------:R-:W-:-:S05]  /*a980*/  VIADD R4, R4, 0x1 ;  /* 0x0000000104047836 */ /* 0x000fca0000000000 */
[----:B------:R-:W-:-:S13]  /*a990*/  ISETP.NE.AND P0, PT, R4, R2, PT ;  /* 0x000000020400720c */ /* 0x000fda0003f05270 */
[----:B------:R-:W-:Y:S05]  /*a9a0*/  @P0 BRA `(.L_x_167) ;  /* 0xfffffff8003c0947 */ /* 0x000fea000383ffff */
.L_x_164:
[----:B------:R-:W-:-:S13]  /*a9b0*/  ISETP.GE.U32.AND P0, PT, R13, 0xa, PT ;  /* 0x0000000a0d00780c */ /* 0x000fda0003f06070 */
[----:B------:R-:W-:Y:S05]  /*a9c0*/  @!P0 BRA `(.L_x_168) ;  /* 0x0000000400688947 */ /* 0x000fea0003800000 */
[----:B------:R-:W-:-:S07]  /*a9d0*/  IMAD.MOV.U32 R4, RZ, RZ, RZ ;  /* 0x000000ffff047224 */ /* 0x000fce00078e00ff */
.L_x_171:
        /* <DEDUP_REMOVED lines=85> */
.L_x_170:
[----:B------:R-:W-:Y:S05]  /*af30*/  BSYNC.RELIABLE B1 ;  /* 0x0000000000017941 */ /* 0x000fea0003800100 */
.L_x_169:
[----:B------:R-:W-:-:S05]  /*af40*/  VIADD R4, R4, 0x1 ;  /* 0x0000000104047836 */ /* 0x000fca0000000000 */
[----:B------:R-:W-:-:S13]  /*af50*/  ISETP.NE.AND P0, PT, R4, R7, PT ;  /* 0x000000070400720c */ /* 0x000fda0003f05270 */
[----:B------:R-:W-:Y:S05]  /*af60*/  @P0 BRA `(.L_x_171) ;  /* 0xfffffff8009c0947 */ /* 0x000fea000383ffff */
.L_x_168:
[----:B------:R-:W-:-:S13]  /*af70*/  ISETP.GE.U32.AND P0, PT, R13, 0x6, PT ;  /* 0x000000060d00780c */ /* 0x000fda0003f06070 */
[----:B------:R-:W-:Y:S05]  /*af80*/  @!P0 BRA `(.L_x_172) ;  /* 0x0000000000e88947 */ /* 0x000fea0003800000 */
[----:B------:R-:W-:-:S07]  /*af90*/  IMAD.MOV.U32 R4, RZ, RZ, RZ ;  /* 0x000000ffff047224 */ /* 0x000fce00078e00ff */
.L_x_175:
        /* <DEDUP_REMOVED lines=53> */
.L_x_174:
[----:B------:R-:W-:Y:S05]  /*b2f0*/  BSYNC.RELIABLE B1 ;  /* 0x0000000000017941 */ /* 0x000fea0003800100 */
.L_x_173:
[----:B------:R-:W-:-:S05]  /*b300*/  VIADD R4, R4, 0x1 ;  /* 0x0000000104047836 */ /* 0x000fca0000000000 */
[----:B------:R-:W-:-:S13]  /*b310*/  ISETP.NE.AND P0, PT, R4, R6, PT ;  /* 0x000000060400720c */ /* 0x000fda0003f05270 */
[----:B------:R-:W-:Y:S05]  /*b320*/  @P0 BRA `(.L_x_175) ;  /* 0xfffffffc001c0947 */ /* 0x000fea000383ffff */
.L_x_172:
[----:B------:R-:W-:-:S13]  /*b330*/  ISETP.GE.U32.AND P0, PT, R13, 0xa, PT ;  /* 0x0000000a0d00780c */ /* 0x000fda0003f06070 */
[----:B------:R-:W-:Y:S05]  /*b340*/  @!P0 BRA `(.L_x_176) ;  /* 0x0000000400688947 */ /* 0x000fea0003800000 */
[----:B------:R-:W-:-:S07]  /*b350*/  IMAD.MOV.U32 R4, RZ, RZ, RZ ;  /* 0x000000ffff047224 */ /* 0x000fce00078e00ff */
.L_x_179:
        /* <DEDUP_REMOVED lines=85> */
.L_x_178:
[----:B------:R-:W-:Y:S05]  /*b8b0*/  BSYNC.RELIABLE B1 ;  /* 0x0000000000017941 */ /* 0x000fea0003800100 */
.L_x_177:
[----:B------:R-:W-:-:S05]  /*b8c0*/  VIADD R4, R4, 0x1 ;  /* 0x0000000104047836 */ /* 0x000fca0000000000 */
[----:B------:R-:W-:-:S13]  /*b8d0*/  ISETP.NE.AND P0, PT, R4, R7, PT ;  /* 0x000000070400720c */ /* 0x000fda0003f05270 */
[----:B------:R-:W-:Y:S05]  /*b8e0*/  @P0 BRA `(.L_x_179) ;  /* 0xfffffff8009c0947 */ /* 0x000fea000383ffff */
.L_x_176:
[----:B------:R-:W-:-:S13]  /*b8f0*/  ISETP.GE.U32.AND P0, PT, R13, 0x8, PT ;  /* 0x000000080d00780c */ /* 0x000fda0003f06070 */
[----:B------:R-:W-:Y:S05]  /*b900*/  @!P0 BRA `(.L_x_180) ;  /* 0x00000008005c8947 */ /* 0x000fea0003800000 */
[----:B------:R-:W-:Y:S01]  /*b910*/  BSSY.RELIABLE B1, `(.L_x_181) ;  /* 0x000004c000017945 */ /* 0x000fe20003800100 */
[----:B------:R-:W-:-:S07]  /*b920*/  IMAD.MOV.U32 R4, RZ, RZ, RZ ;  /* 0x000000ffff047224 */ /* 0x000fce00078e00ff */
.L_x_184:
        /* <DEDUP_REMOVED lines=68> */
[----:B------:R-:W-:Y:S05]  /*bd70*/  @!P0 BREAK.RELIABLE B1 ;  /* 0x0000000000018942 */ /* 0x000fea0003800100 */
[----:B------:R-:W-:Y:S05]  /*bd80*/  @!P0 BRA `(.L_x_7) ;  /* 0x0000006400d48947 */ /* 0x000fea0003800000 */
.L_x_183:
[----:B------:R-:W-:Y:S05]  /*bd90*/  BSYNC.RELIABLE B2 ;  /* 0x0000000000027941 */ /* 0x000fea0003800100 */
.L_x_182:
[----:B------:R-:W-:-:S05]  /*bda0*/  VIADD R4, R4, 0x1 ;  /* 0x0000000104047836 */ /* 0x000fca0000000000 */
[----:B------:R-:W-:-:S13]  /*bdb0*/  ISETP.NE.AND P0, PT, R4, R5, PT ;  /* 0x000000050400720c */ /* 0x000fda0003f05270 */
[----:B------:R-:W-:Y:S05]  /*bdc0*/  @P0 BRA `(.L_x_184) ;  /* 0xfffffff800d80947 */ /* 0x000fea000383ffff */
[----:B------:R-:W-:Y:S05]  /*bdd0*/  BSYNC.RELIABLE B1 ;  /* 0x0000000000017941 */ /* 0x000fea0003800100 */
.L_x_181:
[----:B------:R-:W-:-:S07]  /*bde0*/  IMAD.MOV.U32 R4, RZ, RZ, RZ ;  /* 0x000000ffff047224 */ /* 0x000fce00078e00ff */
.L_x_187:
        /* <DEDUP_REMOVED lines=69> */
.L_x_186:
[----:B------:R-:W-:Y:S05]  /*c240*/  BSYNC.RELIABLE B1 ;  /* 0x0000000000017941 */ /* 0x000fea0003800100 */
.L_x_185:
[----:B------:R-:W-:-:S05]  /*c250*/  VIADD R4, R4, 0x1 ;  /* 0x0000000104047836 */ /* 0x000fca0000000000 */
[----:B------:R-:W-:-:S13]  /*c260*/  ISETP.NE.AND P0, PT, R4, R5, PT ;  /* 0x000000050400720c */ /* 0x000fda0003f05270 */
[----:B------:R-:W-:Y:S05]  /*c270*/  @P0 BRA `(.L_x_187) ;  /* 0xfffffff800dc0947 */ /* 0x000fea000383ffff */
.L_x_180:
[----:B------:R-:W-:-:S13]  /*c280*/  ISETP.GE.U32.AND P0, PT, R13, 0x4, PT ;  /* 0x000000040d00780c */ /* 0x000fda0003f06070 */
[----:B------:R-:W-:Y:S05]  /*c290*/  @!P0 BRA `(.L_x_188) ;  /* 0x0000000400208947 */ /* 0x000fea0003800000 */
[----:B------:R-:W-:Y:S01]  /*c2a0*/  BSSY.RELIABLE B1, `(.L_x_189) ;  /* 0x0000018000017945 */ /* 0x000fe20003800100 */
[----:B------:R-:W-:-:S07]  /*c2b0*/  IMAD.MOV.U32 R4, RZ, RZ, RZ ;  /* 0x000000ffff047224 */ /* 0x000fce00078e00ff */
.L_x_192:
        /* <DEDUP_REMOVED lines=18> */
.L_x_191:
[----:B------:R-:W-:Y:S05]  /*c3e0*/  BSYNC.RELIABLE B2 ;  /* 0x0000000000027941 */ /* 0x000fea0003800100 */
.L_x_190:
[----:B------:R-:W-:-:S05]  /*c3f0*/  VIADD R4, R4, 0x1 ;  /* 0x0000000104047836 */ /* 0x000fca0000000000 */
[----:B------:R-:W-:-:S13]  /*c400*/  ISETP.NE.AND P0, PT, R4, R3, PT ;  /* 0x000000030400720c */ /* 0x000fda0003f05270 */
[----:B------:R-:W-:Y:S05]  /*c410*/  @P0 BRA `(.L_x_192) ;  /* 0xfffffffc00a80947 */ /* 0x000fea000383ffff */
[----:B------:R-:W-:Y:S05]  /*c420*/  BSYNC.RELIABLE B1 ;  /* 0x0000000000017941 */ /* 0x000fea0003800100 */
.L_x_189:
[----:B------:R-:W-:Y:S01]  /*c430*/  BSSY.RELIABLE B1, `(.L_x_193) ;  /* 0x0000018000017945 */ /* 0x000fe20003800100 */
[----:B------:R-:W-:-:S07]  /*c440*/  IMAD.MOV.U32 R4, RZ, RZ, RZ ;  /* 0x000000ffff047224 */ /* 0x000fce00078e00ff */
.L_x_196:
        /* <DEDUP_REMOVED lines=18> */
.L_x_195:
[----:B------:R-:W-:Y:S05]  /*c570*/  BSYNC.RELIABLE B2 ;  /* 0x0000000000027941 */ /* 0x000fea0003800100 */
.L_x_194:
[----:B------:R-:W-:-:S05]  /*c580*/  VIADD R4, R4, 0x1 ;  /* 0x0000000104047836 */ /* 0x000fca0000000000 */
[----:B------:R-:W-:-:S13]  /*c590*/  ISETP.NE.AND P0, PT, R4, R3, PT ;  /* 0x000000030400720c */ /* 0x000fda0003f05270 */
[----:B------:R-:W-:Y:S05]  /*c5a0*/  @P0 BRA `(.L_x_196) ;  /* 0xfffffffc00a80947 */ /* 0x000fea000383ffff */
[----:B------:R-:W-:Y:S05]  /*c5b0*/  BSYNC.RELIABLE B1 ;  /* 0x0000000000017941 */ /* 0x000fea0003800100 */
.L_x_193:
[----:B------:R-:W-:-:S07]  /*c5c0*/  IMAD.MOV.U32 R4, RZ, RZ, RZ ;  /* 0x000000ffff047224 */ /* 0x000fce00078e00ff */
.L_x_199:
        /* <DEDUP_REMOVED lines=17> */
.L_x_198:
[----:B------:R-:W-:Y:S05]  /*c6e0*/  BSYNC.RELIABLE B1 ;  /* 0x0000000000017941 */ /* 0x000fea0003800100 */
.L_x_197:
[----:B------:R-:W-:-:S05]  /*c6f0*/  VIADD R4, R4, 0x1 ;  /* 0x0000000104047836 */ /* 0x000fca0000000000 */
[----:B------:R-:W-:-:S13]  /*c700*/  ISETP.NE.AND P0, PT, R4, R3, PT ;  /* 0x000000030400720c */ /* 0x000fda0003f05270 */
[----:B------:R-:W-:Y:S05]  /*c710*/  @P0 BRA `(.L_x_199) ;  /* 0xfffffffc00ac0947 */ /* 0x000fea000383ffff */
.L_x_188:
[----:B------:R-:W-:-:S13]  /*c720*/  ISETP.GE.U32.AND P0, PT, R13, 0x5, PT ;  /* 0x000000050d00780c */ /* 0x000fda0003f06070 */
[----:B------:R-:W-:Y:S05]  /*c730*/  @!P0 BRA `(.L_x_200) ;  /* 0x0000000000d48947 */ /* 0x000fea0003800000 */
[----:B------:R-:W-:Y:S01]  /*c740*/  BSSY.RELIABLE B1, `(.L_x_201) ;  /* 0x000001b000017945 */ /* 0x000fe20003800100 */
[----:B------:R-:W-:-:S07]  /*c750*/  IMAD.MOV.U32 R4, RZ, RZ, RZ ;  /* 0x000000ffff047224 */ /* 0x000fce00078e00ff */
.L_x_204:
        /* <DEDUP_REMOVED lines=21> */
.L_x_203:
[----:B------:R-:W-:Y:S05]  /*c8b0*/  BSYNC.RELIABLE B2 ;  /* 0x0000000000027941 */ /* 0x000fea0003800100 */
.L_x_202:
[----:B------:R-:W-:-:S05]  /*c8c0*/  VIADD R4, R4, 0x1 ;  /* 0x0000000104047836 */ /* 0x000fca0000000000 */
[----:B------:R-:W-:-:S13]  /*c8d0*/  ISETP.NE.AND P0, PT, R4, R9, PT ;  /* 0x000000090400720c */ /* 0x000fda0003f05270 */
[----:B------:R-:W-:Y:S05]  /*c8e0*/  @P0 BRA `(.L_x_204) ;  /* 0xfffffffc009c0947 */ /* 0x000fea000383ffff */
[----:B------:R-:W-:Y:S05]  /*c8f0*/  BSYNC.RELIABLE B1 ;  /* 0x0000000000017941 */ /* 0x000fea0003800100 */
.L_x_201:
[----:B------:R-:W-:-:S07]  /*c900*/  IMAD.MOV.U32 R4, RZ, RZ, RZ ;  /* 0x000000ffff047224 */ /* 0x000fce00078e00ff */
.L_x_207:
        /* <DEDUP_REMOVED lines=20> */
.L_x_206:
[----:B------:R-:W-:Y:S05]  /*ca50*/  BSYNC.RELIABLE B1 ;  /* 0x0000000000017941 */ /* 0x000fea0003800100 */
.L_x_205:
[----:B------:R-:W-:-:S05]  /*ca60*/  VIADD R4, R4, 0x1 ;  /* 0x0000000104047836 */ /* 0x000fca0000000000 */
[----:B------:R-:W-:-:S13]  /*ca70*/  ISETP.NE.AND P0, PT, R4, R9, PT ;  /* 0x000000090400720c */ /* 0x000fda0003f05270 */
[----:B------:R-:W-:Y:S05]  /*ca80*/  @P0 BRA `(.L_x_207) ;  /* 0xfffffffc00a00947 */ /* 0x000fea000383ffff */
.L_x_200:
[----:B------:R-:W-:-:S13]  /*ca90*/  ISETP.GE.U32.AND P0, PT, R13, 0x4, PT ;  /* 0x000000040d00780c */ /* 0x000fda0003f06070 */
[----:B------:R-:W-:Y:S05]  /*caa0*/  @!P0 BRA `(.L_x_208) ;  /* 0x0000000000588947 */ /* 0x000fea0003800000 */
[----:B------:R-:W-:-:S07]  /*cab0*/  IMAD.MOV.U32 R4, RZ, RZ, RZ ;  /* 0x000000ffff047224 */ /* 0x000fce00078e00ff */
.L_x_211:
        /* <DEDUP_REMOVED lines=17> */
.L_x_210:
[----:B------:R-:W-:Y:S05]  /*cbd0*/  BSYNC.RELIABLE B1 ;  /* 0x0000000000017941 */ /* 0x000fea0003800100 */
.L_x_209:
[----:B------:R-:W-:-:S05]  /*cbe0*/  VIADD R4, R4, 0x1 ;  /* 0x0000000104047836 */ /* 0x000fca0000000000 */
[----:B------:R-:W-:-:S13]  /*cbf0*/  ISETP.NE.AND P0, PT, R4, R3, PT ;  /* 0x000000030400720c */ /* 0x000fda0003f05270 */
[----:B------:R-:W-:Y:S05]  /*cc00*/  @P0 BRA `(.L_x_211) ;  /* 0xfffffffc00ac0947 */ /* 0x000fea000383ffff */
.L_x_208:
[----:B------:R-:W-:-:S13]  /*cc10*/  ISETP.GE.U32.AND P0, PT, R13, 0x6, PT ;  /* 0x000000060d00780c */ /* 0x000fda0003f06070 */
[----:B------:R-:W-:Y:S05]  /*cc20*/  @!P0 BRA `(.L_x_212) ;  /* 0x0000000000ec8947 */ /* 0x000fea0003800000 */
[----:B------:R-:W-:Y:S01]  /*cc30*/  BSSY.RELIABLE B1, `(.L_x_213) ;  /* 0x000001e000017945 */ /* 0x000fe20003800100 */
[----:B------:R-:W-:-:S07]  /*cc40*/  IMAD.MOV.U32 R4, RZ, RZ, RZ ;  /* 0x000000ffff047224 */ /* 0x000fce00078e00ff */
.L_x_216:
        /* <DEDUP_REMOVED lines=24> */
.L_x_215:
[----:B------:R-:W-:Y:S05]  /*cdd0*/  BSYNC.RELIABLE B2 ;  /* 0x0000000000027941 */ /* 0x000fea0003800100 */
.L_x_214:
[----:B------:R-:W-:-:S05]  /*cde0*/  VIADD R4, R4, 0x1 ;  /* 0x0000000104047836 */ /* 0x000fca0000000000 */
[----:B------:R-:W-:-:S13]  /*cdf0*/  ISETP.NE.AND P0, PT, R4, R6, PT ;  /* 0x000000060400720c */ /* 0x000fda0003f05270 */
[----:B------:R-:W-:Y:S05]  /*ce00*/  @P0 BRA `(.L_x_216) ;  /* 0xfffffffc00900947 */ /* 0x000fea000383ffff */
[----:B------:R-:W-:Y:S05]  /*ce10*/  BSYNC.RELIABLE B1 ;  /* 0x0000000000017941 */ /* 0x000fea0003800100 */
.L_x_213:
[----:B------:R-:W-:-:S07]  /*ce20*/  IMAD.MOV.U32 R4, RZ, RZ, RZ ;  /* 0x000000ffff047224 */ /* 0x000fce00078e00ff */
.L_x_219:
        /* <DEDUP_REMOVED lines=23> */
.L_x_218:
[----:B------:R-:W-:Y:S05]  /*cfa0*/  BSYNC.RELIABLE B1 ;  /* 0x0000000000017941 */ /* 0x000fea0003800100 */
.L_x_217:
[----:B------:R-:W-:-:S05]  /*cfb0*/  VIADD R4, R4, 0x1 ;  /* 0x0000000104047836 */ /* 0x000fca0000000000 */
[----:B------:R-:W-:-:S13]  /*cfc0*/  ISETP.NE.AND P0, PT, R4, R6, PT ;  /* 0x000000060400720c */ /* 0x000fda0003f05270 */
[----:B------:R-:W-:Y:S05]  /*cfd0*/  @P0 BRA `(.L_x_219) ;  /* 0xfffffffc00940947 */ /* 0x000fea000383ffff */
.L_x_212:
[----:B------:R-:W-:-:S13]  /*cfe0*/  ISETP.GE.U32.AND P0, PT, R13, 0x5, PT ;  /* 0x000000050d00780c */ /* 0x000fda0003f06070 */
[----:B------:R-:W-:Y:S05]  /*cff0*/  @!P0 BRA `(.L_x_220) ;  /* 0x0000000000d48947 */ /* 0x000fea0003800000 */
[----:B------:R-:W-:Y:S01]  /*d000*/  BSSY.RELIABLE B1, `(.L_x_221) ;  /* 0x000001b000017945 */ /* 0x000fe20003800100 */
[----:B------:R-:W-:-:S07]  /*d010*/  IMAD.MOV.U32 R4, RZ, RZ, RZ ;  /* 0x000000ffff047224 */ /* 0x000fce00078e00ff */
.L_x_224:
        /* <DEDUP_REMOVED lines=21> */
.L_x_223:
[----:B------:R-:W-:Y:S05]  /*d170*/  BSYNC.RELIABLE B2 ;  /* 0x0000000000027941 */ /* 0x000fea0003800100 */
.L_x_222:
[----:B------:R-:W-:-:S05]  /*d180*/  VIADD R4, R4, 0x1 ;  /* 0x0000000104047836 */ /* 0x000fca0000000000 */
[----:B------:R-:W-:-:S13]  /*d190*/  ISETP.NE.AND P0, PT, R4, R9, PT ;  /* 0x000000090400720c */ /* 0x000fda0003f05270 */
[----:B------:R-:W-:Y:S05]  /*d1a0*/  @P0 BRA `(.L_x_224) ;  /* 0xfffffffc009c0947 */ /* 0x000fea000383ffff */
[----:B------:R-:W-:Y:S05]  /*d1b0*/  BSYNC.RELIABLE B1 ;  /* 0x0000000000017941 */ /* 0x000fea0003800100 */
.L_x_221:
[----:B------:R-:W-:-:S07]  /*d1c0*/  IMAD.MOV.U32 R4, RZ, RZ, RZ ;  /* 0x000000ffff047224 */ /* 0x000fce00078e00ff */
.L_x_227:
        /* <DEDUP_REMOVED lines=20> */
.L_x_226:
[----:B------:R-:W-:Y:S05]  /*d310*/  BSYNC.RELIABLE B1 ;  /* 0x0000000000017941 */ /* 0x000fea0003800100 */
.L_x_225:
[----:B------:R-:W-:-:S05]  /*d320*/  VIADD R4, R4, 0x1 ;  /* 0x0000000104047836 */ /* 0x000fca0000000000 */
[----:B------:R-:W-:-:S13]  /*d330*/  ISETP.NE.AND P0, PT, R4, R9, PT ;  /* 0x000000090400720c */ /* 0x000fda0003f05270 */
[----:B------:R-:W-:Y:S05]  /*d340*/  @P0 BRA `(.L_x_227) ;  /* 0xfffffffc00a00947 */ /* 0x000fea000383ffff */
.L_x_220:
[----:B------:R-:W-:-:S13]  /*d350*/  ISETP.NE.AND P0, PT, R13, RZ, PT ;  /* 0x000000ff0d00720c */ /* 0x000fda0003f05270 */
[----:B------:R-:W-:Y:S05]  /*d360*/  @!P0 BRA `(.L_x_228) ;  /* 0x0000000000288947 */ /* 0x000fea0003800000 */
[----:B------:R-:W-:-:S07]  /*d370*/  IMAD.MOV.U32 R4, RZ, RZ, RZ ;  /* 0x000000ffff047224 */ /* 0x000fce00078e00ff */
.L_x_229:
[----:B------:R-:W-:-:S05]  /*d380*/  IADD3 R14, P0, PT, R4, R17, RZ ;  /* 0x00000011040e7210 */ /* 0x000fca0007f1e0ff */
[----:B------:R-:W-:-:S05]  /*d390*/  IMAD.X R15, RZ, RZ, R16, P0 ;  /* 0x000000ffff0f7224 */ /* 0x000fca00000e0610 */
[----:B------:R-:W2:Y:S01]  /*d3a0*/  LDG.E.U8 R14, desc[UR4][R14.64] ;  /* 0x000000040e0e7981 */ /* 0x000ea2000c1e1100 */
[----:B------:R-:W-:Y:S01]  /*d3b0*/  IMAD.MOV.U32 R19, RZ, RZ, 0x4 ;  /* 0x00000004ff137424 */ /* 0x000fe200078e00ff */
[----:B--2---:R-:W-:-:S13]  /*d3c0*/  ISETP.NE.AND P0, PT, R14, 0x60, PT ;  /* 0x000000600e00780c */ /* 0x004fda0003f05270 */
[----:B------:R-:W-:Y:S05]  /*d3d0*/  @!P0 BRA `(.L_x_7) ;  /* 0x0000005000408947 */ /* 0x000fea0003800000 */
[----:B------:R-:W-:-:S05]  /*d3e0*/  VIADD R4, R4, 0x1 ;  /* 0x0000000104047836 */ /* 0x000fca0000000000 */
[----:B------:R-:W-:-:S13]  /*d3f0*/  ISETP.NE.AND P0, PT, R4, R13, PT ;  /* 0x0000000d0400720c */ /* 0x000fda0003f05270 */
[----:B------:R-:W-:Y:S05]  /*d400*/  @P0 BRA `(.L_x_229) ;  /* 0xfffffffc00dc0947 */ /* 0x000fea000383ffff */
.L_x_228:
[----:B------:R-:W-:-:S13]  /*d410*/  ISETP.GE.U32.AND P0, PT, R13, 0x2, PT ;  /* 0x000000020d00780c */ /* 0x000fda0003f06070 */
[----:B------:R-:W-:Y:S05]  /*d420*/  @!P0 BRA `(.L_x_230) ;  /* 0x0000000000408947 */ /* 0x000fea0003800000 */
[----:B------:R-:W-:-:S07]  /*d430*/  IMAD.MOV.U32 R4, RZ, RZ, RZ ;  /* 0x000000ffff047224 */ /* 0x000fce00078e00ff */
.L_x_233:
        /* <DEDUP_REMOVED lines=11> */
.L_x_232:
[----:B------:R-:W-:Y:S05]  /*d4f0*/  BSYNC.RELIABLE B1 ;  /* 0x0000000000017941 */ /* 0x000fea0003800100 */
.L_x_231:
[----:B------:R-:W-:-:S05]  /*d500*/  VIADD R4, R4, 0x1 ;  /* 0x0000000104047836 */ /* 0x000fca0000000000 */
[----:B------:R-:W-:-:S13]  /*d510*/  ISETP.NE.AND P0, PT, R4, R0, PT ;  /* 0x000000000400720c */ /* 0x000fda0003f05270 */
[----:B------:R-:W-:Y:S05]  /*d520*/  @P0 BRA `(.L_x_233) ;  /* 0xfffffffc00c40947 */ /* 0x000fea000383ffff */
.L_x_230:
[----:B------:R-:W-:-:S13]  /*d530*/  ISETP.GE.U32.AND P0, PT, R13, 0x3, PT ;  /* 0x000000030d00780c */ /* 0x000fda0003f06070 */
[----:B------:R-:W-:Y:S05]  /*d540*/  @!P0 BRA `(.L_x_234) ;  /* 0x0000000000a48947 */ /* 0x000fea0003800000 */
[----:B------:R-:W-:Y:S01]  /*d550*/  BSSY.RELIABLE B1, `(.L_x_235) ;  /* 0x0000015000017945 */ /* 0x000fe20003800100 */
[----:B------:R-:W-:-:S07]  /*d560*/  IMAD.MOV.U32 R4, RZ, RZ, RZ ;  /* 0x000000ffff047224 */ /* 0x000fce00078e00ff */
.L_x_238:
        /* <DEDUP_REMOVED lines=15> */
.L_x_237:
[----:B------:R-:W-:Y:S05]  /*d660*/  BSYNC.RELIABLE B2 ;  /* 0x0000000000027941 */ /* 0x000fea0003800100 */
.L_x_236:
[----:B------:R-:W-:-:S05]  /*d670*/  VIADD R4, R4, 0x1 ;  /* 0x0000000104047836 */ /* 0x000fca0000000000 */
[----:B------:R-:W-:-:S13]  /*d680*/  ISETP.NE.AND P0, PT, R4, R12, PT ;  /* 0x0000000c0400720c */ /* 0x000fda0003f05270 */
[----:B------:R-:W-:Y:S05]  /*d690*/  @P0 BRA `(.L_x_238) ;  /* 0xfffffffc00b40947 */ /* 0x000fea000383ffff */
[----:B------:R-:W-:Y:S05]  /*d6a0*/  BSYNC.RELIABLE B1 ;  /* 0x0000000000017941 */ /* 0x000fea0003800100 */
.L_x_235:
[----:B------:R-:W-:-:S07]  /*d6b0*/  IMAD.MOV.U32 R4, RZ, RZ, RZ ;  /* 0x000000ffff047224 */ /* 0x000fce00078e00ff */
.L_x_241:
        /* <DEDUP_REMOVED lines=14> */
.L_x_240:
[----:B------:R-:W-:Y:S05]  /*d7a0*/  BSYNC.RELIABLE B1 ;  /* 0x0000000000017941 */ /* 0x000fea0003800100 */
.L_x_239:
[----:B------:R-:W-:-:S05]  /*d7b0*/  VIADD R4, R4, 0x1 ;  /* 0x0000000104047836 */ /* 0x000fca0000000000 */
[----:B------:R-:W-:-:S13]  /*d7c0*/  ISETP.NE.AND P0, PT, R4, R12, PT ;  /* 0x0000000c0400720c */ /* 0x000fda0003f05270 */
[----:B------:R-:W-:Y:S05]  /*d7d0*/  @P0 BRA `(.L_x_241) ;  /* 0xfffffffc00b80947 */ /* 0x000fea000383ffff */
.L_x_234:
[----:B------:R-:W-:-:S13]  /*d7e0*/  ISETP.GE.U32.AND P0, PT, R13, 0x2, PT ;  /* 0x000000020d00780c */ /* 0x000fda0003f06070 */
[----:B------:R-:W-:Y:S05]  /*d7f0*/  @!P0 BRA `(.L_x_242) ;  /* 0x00000000008c8947 */ /* 0x000fea0003800000 */
[----:B------:R-:W-:Y:S01]  /*d800*/  BSSY.RELIABLE B1, `(.L_x_243) ;  /* 0x0000012000017945 */ /* 0x000fe20003800100 */
[----:B------:R-:W-:-:S07]  /*d810*/  IMAD.MOV.U32 R4, RZ, RZ, RZ ;  /* 0x000000ffff047224 */ /* 0x000fce00078e00ff */
.L_x_246:
        /* <DEDUP_REMOVED lines=12> */
.L_x_245:
[----:B------:R-:W-:Y:S05]  /*d8e0*/  BSYNC.RELIABLE B2 ;  /* 0x0000000000027941 */ /* 0x000fea0003800100 */
.L_x_244:
[----:B------:R-:W-:-:S05]  /*d8f0*/  VIADD R4, R4, 0x1 ;  /* 0x0000000104047836 */ /* 0x000fca0000000000 */
[----:B------:R-:W-:-:S13]  /*d900*/  ISETP.NE.AND P0, PT, R4, R0, PT ;  /* 0x000000000400720c */ /* 0x000fda0003f05270 */
[----:B------:R-:W-:Y:S05]  /*d910*/  @P0 BRA `(.L_x_246) ;  /* 0xfffffffc00c00947 */ /* 0x000fea000383ffff */
[----:B------:R-:W-:Y:S05]  /*d920*/  BSYNC.RELIABLE B1 ;  /* 0x0000000000017941 */ /* 0x000fea0003800100 */
.L_x_243:
[----:B------:R-:W-:-:S07]  /*d930*/  IMAD.MOV.U32 R4, RZ, RZ, RZ ;  /* 0x000000ffff047224 */ /* 0x000fce00078e00ff */
.L_x_249:
        /* <DEDUP_REMOVED lines=11> */
.L_x_248:
[----:B------:R-:W-:Y:S05]  /*d9f0*/  BSYNC.RELIABLE B1 ;  /* 0x0000000000017941 */ /* 0x000fea0003800100 */
.L_x_247:
[----:B------:R-:W-:-:S05]  /*da00*/  VIADD R4, R4, 0x1 ;  /* 0x0000000104047836 */ /* 0x000fca0000000000 */
[----:B------:R-:W-:-:S13]  /*da10*/  ISETP.NE.AND P0, PT, R4, R0, PT ;  /* 0x000000000400720c */ /* 0x000fda0003f05270 */
[----:B------:R-:W-:Y:S05]  /*da20*/  @P0 BRA `(.L_x_249) ;  /* 0xfffffffc00c40947 */ /* 0x000fea000383ffff */
.L_x_242:
[----:B------:R-:W-:-:S13]  /*da30*/  ISETP.GE.U32.AND P0, PT, R13, 0x6, PT ;  /* 0x000000060d00780c */ /* 0x000fda0003f06070 */
[----:B------:R-:W-:Y:S05]  /*da40*/  @!P0 BRA `(.L_x_250) ;  /* 0x0000000000ec8947 */ /* 0x000fea0003800000 */
[----:B------:R-:W-:Y:S01]  /*da50*/  BSSY.RELIABLE B1, `(.L_x_251) ;  /* 0x000001e000017945 */ /* 0x000fe20003800100 */
[----:B------:R-:W-:-:S07]  /*da60*/  IMAD.MOV.U32 R4, RZ, RZ, RZ ;  /* 0x000000ffff047224 */ /* 0x000fce00078e00ff */
.L_x_254:
        /* <DEDUP_REMOVED lines=24> */
.L_x_253:
[----:B------:R-:W-:Y:S05]  /*dbf0*/  BSYNC.RELIABLE B2 ;  /* 0x0000000000027941 */ /* 0x000fea0003800100 */
.L_x_252:
[----:B------:R-:W-:-:S05]  /*dc00*/  VIADD R4, R4, 0x1 ;  /* 0x0000000104047836 */ /* 0x000fca0000000000 */
[----:B------:R-:W-:-:S13]  /*dc10*/  ISETP.NE.AND P0, PT, R4, R6, PT ;  /* 0x000000060400720c */ /* 0x000fda0003f05270 */
[----:B------:R-:W-:Y:S05]  /*dc20*/  @P0 BRA `(.L_x_254) ;  /* 0xfffffffc00900947 */ /* 0x000fea000383ffff */
[----:B------:R-:W-:Y:S05]  /*dc30*/  BSYNC.RELIABLE B1 ;  /* 0x0000000000017941 */ /* 0x000fea0003800100 */
.L_x_251:
[----:B------:R-:W-:-:S07]  /*dc40*/  IMAD.MOV.U32 R4, RZ, RZ, RZ ;  /* 0x000000ffff047224 */ /* 0x000fce00078e00ff */
.L_x_257:
        /* <DEDUP_REMOVED lines=23> */
.L_x_256:
[----:B------:R-:W-:Y:S05]  /*ddc0*/  BSYNC.RELIABLE B1 ;  /* 0x0000000000017941 */ /* 0x000fea0003800100 */
.L_x_255:
[----:B------:R-:W-:-:S05]  /*ddd0*/  VIADD R4, R4, 0x1 ;  /* 0x0000000104047836 */ /* 0x000fca0000000000 */
[----:B------:R-:W-:-:S13]  /*dde0*/  ISETP.NE.AND P0, PT, R4, R6, PT ;  /* 0x000000060400720c */ /* 0x000fda0003f05270 */
[----:B------:R-:W-:Y:S05]  /*ddf0*/  @P0 BRA `(.L_x_257) ;  /* 0xfffffffc00940947 */ /* 0x000fea000383ffff */
.L_x_250:
[----:B------:R-:W-:-:S13]  /*de00*/  ISETP.GE.U32.AND P0, PT, R13, 0x8, PT ;  /* 0x000000080d00780c */ /* 0x000fda0003f06070 */
[----:B------:R-:W-:Y:S05]  /*de10*/  @!P0 BRA `(.L_x_258) ;  /* 0x00000004001c8947 */ /* 0x000fea0003800000 */
[----:B------:R-:W-:Y:S01]  /*de20*/  BSSY.RELIABLE B1, `(.L_x_259) ;  /* 0x0000024000017945 */ /* 0x000fe20003800100 */
[----:B------:R-:W-:-:S07]  /*de30*/  IMAD.MOV.U32 R4, RZ, RZ, RZ ;  /* 0x000000ffff047224 */ /* 0x000fce00078e00ff */
.L_x_262:
        /* <DEDUP_REMOVED lines=30> */
.L_x_261:
[----:B------:R-:W-:Y:S05]  /*e020*/  BSYNC.RELIABLE B2 ;  /* 0x0000000000027941 */ /* 0x000fea0003800100 */
.L_x_260:
[----:B------:R-:W-:-:S05]  /*e030*/  VIADD R4, R4, 0x1 ;  /* 0x0000000104047836 */ /* 0x000fca0000000000 */
[----:B------:R-:W-:-:S13]  /*e040*/  ISETP.NE.AND P0, PT, R4, R5, PT ;  /* 0x000000050400720c */ /* 0x000fda0003f05270 */
[----:B------:R-:W-:Y:S05]  /*e050*/  @P0 BRA `(.L_x_262) ;  /* 0xfffffffc00780947 */ /* 0x000fea000383ffff */
[----:B------:R-:W-:Y:S05]  /*e060*/  BSYNC.RELIABLE B1 ;  /* 0x0000000000017941 */ /* 0x000fea0003800100 */
.L_x_259:
[----:B------:R-:W-:-:S07]  /*e070*/  IMAD.MOV.U32 R4, RZ, RZ, RZ ;  /* 0x000000ffff047224 */ /* 0x000fce00078e00ff */
.L_x_265:
        /* <DEDUP_REMOVED lines=29> */
.L_x_264:
[----:B------:R-:W-:Y:S05]  /*e250*/  BSYNC.RELIABLE B1 ;  /* 0x0000000000017941 */ /* 0x000fea0003800100 */
.L_x_263:
[----:B------:R-:W-:-:S05]  /*e260*/  VIADD R4, R4, 0x1 ;  /* 0x0000000104047836 */ /* 0x000fca0000000000 */
[----:B------:R-:W-:-:S13]  /*e270*/  ISETP.NE.AND P0, PT, R4, R5, PT ;  /* 0x000000050400720c */ /* 0x000fda0003f05270 */
[----:B------:R-:W-:Y:S05]  /*e280*/  @P0 BRA `(.L_x_265) ;  /* 0xfffffffc007c0947 */ /* 0x000fea000383ffff */
.L_x_258:
[----:B------:R-:W-:-:S13]  /*e290*/  ISETP.GE.U32.AND P0, PT, R13, 0x4, PT ;  /* 0x000000040d00780c */ /* 0x000fda0003f06070 */
[----:B------:R-:W-:Y:S05]  /*e2a0*/  @!P0 BRA `(.L_x_266) ;  /* 0x0000000000588947 */ /* 0x000fea0003800000 */
[----:B------:R-:W-:-:S07]  /*e2b0*/  IMAD.MOV.U32 R4, RZ, RZ, RZ ;  /* 0x000000ffff047224 */ /* 0x000fce00078e00ff */
.L_x_269:
        /* <DEDUP_REMOVED lines=17> */
.L_x_268:
[----:B------:R-:W-:Y:S05]  /*e3d0*/  BSYNC.RELIABLE B1 ;  /* 0x0000000000017941 */ /* 0x000fea0003800100 */
.L_x_267:
[----:B------:R-:W-:-:S05]  /*e3e0*/  VIADD R4, R4, 0x1 ;  /* 0x0000000104047836 */ /* 0x000fca0000000000 */
[----:B------:R-:W-:-:S13]  /*e3f0*/  ISETP.NE.AND P0, PT, R4, R3, PT ;  /* 0x000000030400720c */ /* 0x000fda0003f05270 */
[----:B------:R-:W-:Y:S05]  /*e400*/  @P0 BRA `(.L_x_269) ;  /* 0xfffffffc00ac0947 */ /* 0x000fea000383ffff */
.L_x_266:
[----:B------:R-:W-:-:S13]  /*e410*/  ISETP.GE.U32.AND P0, PT, R13, 0x7, PT ;  /* 0x000000070d00780c */ /* 0x000fda0003f06070 */
[----:B------:R-:W-:Y:S05]  /*e420*/  @!P0 BRA `(.L_x_270) ;  /* 0x00000000007c8947 */ /* 0x000fea0003800000 */
[----:B------:R-:W-:-:S07]  /*e430*/  IMAD.MOV.U32 R4, RZ, RZ, RZ ;  /* 0x000000ffff047224 */ /* 0x000fce00078e00ff */
.L_x_273:
        /* <DEDUP_REMOVED lines=26> */
.L_x_272:
[----:B------:R-:W-:Y:S05]  /*e5e0*/  BSYNC.RELIABLE B1 ;  /* 0x0000000000017941 */ /* 0x000fea0003800100 */
.L_x_271:
[----:B------:R-:W-:-:S05]  /*e5f0*/  VIADD R4, R4, 0x1 ;  /* 0x0000000104047836 */ /* 0x000fca0000000000 */
[----:B------:R-:W-:-:S13]  /*e600*/  ISETP.NE.AND P0, PT, R4, R10, PT ;  /* 0x0000000a0400720c */ /* 0x000fda0003f05270 */
[----:B------:R-:W-:Y:S05]  /*e610*/  @P0 BRA `(.L_x_273) ;  /* 0xfffffffc00880947 */ /* 0x000fea000383ffff */
.L_x_270:
[----:B------:R-:W-:-:S13]  /*e620*/  ISETP.GE.U32.AND P0, PT, R13, 0x9, PT ;  /* 0x000000090d00780c */ /* 0x000fda0003f06070 */
[----:B------:R-:W-:Y:S05]  /*e630*/  @!P0 BRA `(.L_x_274) ;  /* 0x0000000000948947 */ /* 0x000fea0003800000 */
[----:B------:R-:W-:-:S07]  /*e640*/  IMAD.MOV.U32 R4, RZ, RZ, RZ ;  /* 0x000000ffff047224 */ /* 0x000fce00078e00ff */
.L_x_277:
        /* <DEDUP_REMOVED lines=32> */
.L_x_276:
[----:B------:R-:W-:Y:S05]  /*e850*/  BSYNC.RELIABLE B1 ;  /* 0x0000000000017941 */ /* 0x000fea0003800100 */
.L_x_275:
[----:B------:R-:W-:-:S05]  /*e860*/  VIADD R4, R4, 0x1 ;  /* 0x0000000104047836 */ /* 0x000fca0000000000 */
[----:B------:R-:W-:-:S13]  /*e870*/  ISETP.NE.AND P0, PT, R4, R11, PT ;  /* 0x0000000b0400720c */ /* 0x000fda0003f05270 */
[----:B------:R-:W-:Y:S05]  /*e880*/  @P0 BRA `(.L_x_277) ;  /* 0xfffffffc00700947 */ /* 0x000fea000383ffff */
.L_x_274:
[----:B------:R-:W-:-:S13]  /*e890*/  ISETP.GE.U32.AND P0, PT, R13, 0x7, PT ;  /* 0x000000070d00780c */ /* 0x000fda0003f06070 */
[----:B------:R-:W-:Y:S05]  /*e8a0*/  @!P0 BRA `(.L_x_278) ;  /* 0x00000000007c8947 */ /* 0x000fea0003800000 */
[----:B------:R-:W-:-:S07]  /*e8b0*/  IMAD.MOV.U32 R4, RZ, RZ, RZ ;  /* 0x000000ffff047224 */ /* 0x000fce00078e00ff */
.L_x_281:
        /* <DEDUP_REMOVED lines=26> */
.L_x_280:
[----:B------:R-:W-:Y:S05]  /*ea60*/  BSYNC.RELIABLE B1 ;  /* 0x0000000000017941 */ /* 0x000fea0003800100 */
.L_x_279:
[----:B------:R-:W-:-:S05]  /*ea70*/  VIADD R4, R4, 0x1 ;  /* 0x0000000104047836 */ /* 0x000fca0000000000 */
[----:B------:R-:W-:-:S13]  /*ea80*/  ISETP.NE.AND P0, PT, R4, R10, PT ;  /* 0x0000000a0400720c */ /* 0x000fda0003f05270 */
[----:B------:R-:W-:Y:S05]  /*ea90*/  @P0 BRA `(.L_x_281) ;  /* 0xfffffffc00880947 */ /* 0x000fea000383ffff */
.L_x_278:
[----:B------:R-:W-:-:S13]  /*eaa0*/  ISETP.GE.U32.AND P0, PT, R13, 0xa, PT ;  /* 0x0000000a0d00780c */ /* 0x000fda0003f06070 */
[----:B------:R-:W-:Y:S05]  /*eab0*/  @!P0 BRA `(.L_x_282) ;  /* 0x0000000000a08947 */ /* 0x000fea0003800000 */
[----:B------:R-:W-:-:S07]  /*eac0*/  IMAD.MOV.U32 R4, RZ, RZ, RZ ;  /* 0x000000ffff047224 */ /* 0x000fce00078e00ff */
.L_x_285:
        /* <DEDUP_REMOVED lines=35> */
.L_x_284:
[----:B------:R-:W-:Y:S05]  /*ed00*/  BSYNC.RELIABLE B1 ;  /* 0x0000000000017941 */ /* 0x000fea0003800100 */
.L_x_283:
[----:B------:R-:W-:-:S05]  /*ed10*/  VIADD R4, R4, 0x1 ;  /* 0x0000000104047836 */ /* 0x000fca0000000000 */
[----:B------:R-:W-:-:S13]  /*ed20*/  ISETP.NE.AND P0, PT, R4, R7, PT ;  /* 0x000000070400720c */ /* 0x000fda0003f05270 */
[----:B------:R-:W-:Y:S05]  /*ed30*/  @P0 BRA `(.L_x_285) ;  /* 0xfffffffc00640947 */ /* 0x000fea000383ffff */
.L_x_282:
[----:B------:R-:W-:-:S13]  /*ed40*/  ISETP.GE.U32.AND P0, PT, R13, 0x2, PT ;  /* 0x000000020d00780c */ /* 0x000fda0003f06070 */
[----:B------:R-:W-:Y:S05]  /*ed50*/  @!P0 BRA `(.L_x_286) ;  /* 0x0000000000408947 */ /* 0x000fea0003800000 */
[----:B------:R-:W-:-:S07]  /*ed60*/  IMAD.MOV.U32 R4, RZ, RZ, RZ ;  /* 0x000000ffff047224 */ /* 0x000fce00078e00ff */
.L_x_289:
        /* <DEDUP_REMOVED lines=11> */
.L_x_288:
[----:B------:R-:W-:Y:S05]  /*ee20*/  BSYNC.RELIABLE B1 ;  /* 0x0000000000017941 */ /* 0x000fea0003800100 */
.L_x_287:
[----:B------:R-:W-:-:S05]  /*ee30*/  VIADD R4, R4, 0x1 ;  /* 0x0000000104047836 */ /* 0x000fca0000000000 */
[----:B------:R-:W-:-:S13]  /*ee40*/  ISETP.NE.AND P0, PT, R4, R0, PT ;  /* 0x000000000400720c */ /* 0x000fda0003f05270 */
[----:B------:R-:W-:Y:S05]  /*ee50*/  @P0 BRA `(.L_x_289) ;  /* 0xfffffffc00c40947 */ /* 0x000fea000383ffff */
.L_x_286:
[----:B------:R-:W-:-:S13]  /*ee60*/  ISETP.GE.U32.AND P0, PT, R13, 0x3, PT ;  /* 0x000000030d00780c */ /* 0x000fda0003f06070 */
[----:B------:R-:W-:Y:S05]  /*ee70*/  @!P0 BRA `(.L_x_290) ;  /* 0x00000000004c8947 */ /* 0x000fea0003800000 */
[----:B------:R-:W-:-:S07]  /*ee80*/  IMAD.MOV.U32 R0, RZ, RZ, RZ ;  /* 0x000000ffff007224 */ /* 0x000fce00078e00ff */
.L_x_293:
        /* <DEDUP_REMOVED lines=14> */
.L_x_292:
[----:B------:R-:W-:Y:S05]  /*ef70*/  BSYNC.RELIABLE B1 ;  /* 0x0000000000017941 */ /* 0x000fea0003800100 */
.L_x_291:
[----:B------:R-:W-:-:S05]  /*ef80*/  VIADD R0, R0, 0x1 ;  /* 0x0000000100007836 */ /* 0x000fca0000000000 */
[----:B------:R-:W-:-:S13]  /*ef90*/  ISETP.NE.AND P0, PT, R0, R12, PT ;  /* 0x0000000c0000720c */ /* 0x000fda0003f05270 */
[----:B------:R-:W-:Y:S05]  /*efa0*/  @P0 BRA `(.L_x_293) ;  /* 0xfffffffc00b80947 */ /* 0x000fea000383ffff */
.L_x_290:
[----:B------:R-:W-:-:S13]  /*efb0*/  ISETP.GE.U32.AND P0, PT, R13, 0x8, PT ;  /* 0x000000080d00780c */ /* 0x000fda0003f06070 */
[----:B------:R-:W-:Y:S05]  /*efc0*/  @!P0 BRA `(.L_x_294) ;  /* 0x0000000000888947 */ /* 0x000fea0003800000 */
[----:B------:R-:W-:-:S07]  /*efd0*/  IMAD.MOV.U32 R0, RZ, RZ, RZ ;  /* 0x000000ffff007224 */ /* 0x000fce00078e00ff */
.L_x_297:
        /* <DEDUP_REMOVED lines=29> */
.L_x_296:
[----:B------:R-:W-:Y:S05]  /*f1b0*/  BSYNC.RELIABLE B1 ;  /* 0x0000000000017941 */ /* 0x000fea0003800100 */
.L_x_295:
[----:B------:R-:W-:-:S05]  /*f1c0*/  VIADD R0, R0, 0x1 ;  /* 0x0000000100007836 */ /* 0x000fca0000000000 */
[----:B------:R-:W-:-:S13]  /*f1d0*/  ISETP.NE.AND P0, PT, R0, R5, PT ;  /* 0x000000050000720c */ /* 0x000fda0003f05270 */
[----:B------:R-:W-:Y:S05]  /*f1e0*/  @P0 BRA `(.L_x_297) ;  /* 0xfffffffc007c0947 */ /* 0x000fea000383ffff */
.L_x_294:
[----:B------:R-:W-:-:S13]  /*f1f0*/  ISETP.GE.U32.AND P0, PT, R13, 0x4, PT ;  /* 0x000000040d00780c */ /* 0x000fda0003f06070 */
[----:B------:R-:W-:Y:S05]  /*f200*/  @!P0 BRA `(.L_x_298) ;  /* 0x0000000000588947 */ /* 0x000fea0003800000 */
[----:B------:R-:W-:-:S07]  /*f210*/  IMAD.MOV.U32 R0, RZ, RZ, RZ ;  /* 0x000000ffff007224 */ /* 0x000fce00078e00ff */
.L_x_301:
        /* <DEDUP_REMOVED lines=17> */
.L_x_300:
[----:B------:R-:W-:Y:S05]  /*f330*/  BSYNC.RELIABLE B1 ;  /* 0x0000000000017941 */ /* 0x000fea0003800100 */
.L_x_299:
[----:B------:R-:W-:-:S05]  /*f340*/  VIADD R0, R0, 0x1 ;  /* 0x0000000100007836 */ /* 0x000fca0000000000 */
[----:B------:R-:W-:-:S13]  /*f350*/  ISETP.NE.AND P0, PT, R0, R3, PT ;  /* 0x000000030000720c */ /* 0x000fda0003f05270 */
[----:B------:R-:W-:Y:S05]  /*f360*/  @P0 BRA `(.L_x_301) ;  /* 0xfffffffc00ac0947 */ /* 0x000fea000383ffff */
.L_x_298:
[----:B------:R-:W-:-:S13]  /*f370*/  ISETP.GE.U32.AND P0, PT, R13, 0x3, PT ;  /* 0x000000030d00780c */ /* 0x000fda0003f06070 */
[----:B------:R-:W-:Y:S05]  /*f380*/  @!P0 BRA `(.L_x_302) ;  /* 0x00000000004c8947 */ /* 0x000fea0003800000 */
[----:B------:R-:W-:-:S07]  /*f390*/  IMAD.MOV.U32 R0, RZ, RZ, RZ ;  /* 0x000000ffff007224 */ /* 0x000fce00078e00ff */
.L_x_305:
        /* <DEDUP_REMOVED lines=14> */
.L_x_304:
[----:B------:R-:W-:Y:S05]  /*f480*/  BSYNC.RELIABLE B1 ;  /* 0x0000000000017941 */ /* 0x000fea0003800100 */
.L_x_303:
[----:B------:R-:W-:-:S05]  /*f490*/  VIADD R0, R0, 0x1 ;  /* 0x0000000100007836 */ /* 0x000fca0000000000 */
[----:B------:R-:W-:-:S13]  /*f4a0*/  ISETP.NE.AND P0, PT, R0, R12, PT ;  /* 0x0000000c0000720c */ /* 0x000fda0003f05270 */
[----:B------:R-:W-:Y:S05]  /*f4b0*/  @P0 BRA `(.L_x_305) ;  /* 0xfffffffc00b80947 */ /* 0x000fea000383ffff */
.L_x_302:
[----:B------:R-:W-:-:S13]  /*f4c0*/  ISETP.GE.U32.AND P0, PT, R13, 0x8, PT ;  /* 0x000000080d00780c */ /* 0x000fda0003f06070 */
[----:B------:R-:W-:Y:S05]  /*f4d0*/  @!P0 BRA `(.L_x_306) ;  /* 0x0000000400288947 */ /* 0x000fea0003800000 */
[----:B------:R-:W-:-:S07]  /*f4e0*/  IMAD.MOV.U32 R0, RZ, RZ, RZ ;  /* 0x000000ffff007224 */ /* 0x000fce00078e00ff */
.L_x_309:
        /* <DEDUP_REMOVED lines=59> */
[----:B------:R-:W2:Y:S01]  /*f8a0*/  LDG.E.U8 R3, desc[UR4][R14.64+0x7] ;  /* 0x000007040e037981 */ /* 0x000ea2000c1e1100 */
[----:B------:R-:W-:Y:S02]  /*f8b0*/  IMAD.MOV.U32 R19, RZ, RZ, 0x6 ;  /* 0x00000006ff137424 */ /* 0x000fe400078e00ff */
[----:B--2---:R-:W-:-:S05]  /*f8c0*/  VIADD R4, R3, 0xffffffbf ;  /* 0xffffffbf03047836 */ /* 0x004fca0000000000 */
[----:B------:R-:W-:-:S04]  /*f8d0*/  LOP3.LUT R4, R4, 0xff, RZ, 0xc0, !PT ;  /* 0x000000ff04047812 */ /* 0x000fc800078ec0ff */
[----:B------:R-:W-:-:S13]  /*f8e0*/  ISETP.GE.U32.AND P0, PT, R4, 0x1a, PT ;  /* 0x0000001a0400780c */ /* 0x000fda0003f06070 */
[----:B------:R-:W-:-:S05]  /*f8f0*/  @!P0 VIADD R3, R3, 0x20 ;  /* 0x0000002003038836 */ /* 0x000fca0000000000 */
[----:B------:R-:W-:-:S04]  /*f900*/  LOP3.LUT R3, R3, 0xff, RZ, 0xc0, !PT ;  /* 0x000000ff03037812 */ /* 0x000fc800078ec0ff */
[----:B------:R-:W-:-:S13]  /*f910*/  ISETP.NE.AND P0, PT, R3, 0x79, PT ;  /* 0x000000790300780c */ /* 0x000fda0003f05270 */
[----:B------:R-:W-:Y:S05]  /*f920*/  @!P0 BREAK.RELIABLE B1 ;  /* 0x0000000000018942 */ /* 0x000fea0003800100 */
[----:B------:R-:W-:Y:S05]  /*f930*/  @!P0 BRA `(.L_x_7) ;  /* 0x0000002800e88947 */ /* 0x000fea0003800000 */
.L_x_308:
[----:B------:R-:W-:Y:S05]  /*f940*/  BSYNC.RELIABLE B1 ;  /* 0x0000000000017941 */ /* 0x000fea0003800100 */
.L_x_307:
[----:B------:R-:W-:-:S05]  /*f950*/  VIADD R0, R0, 0x1 ;  /* 0x0000000100007836 */ /* 0x000fca0000000000 */
[----:B------:R-:W-:-:S13]  /*f960*/  ISETP.NE.AND P0, PT, R0, R5, PT ;  /* 0x000000050000720c */ /* 0x000fda0003f05270 */
[----:B------:R-:W-:Y:S05]  /*f970*/  @P0 BRA `(.L_x_309) ;  /* 0xfffffff800dc0947 */ /* 0x000fea000383ffff */
.L_x_306:
[----:B------:R-:W-:-:S13]  /*f980*/  ISETP.GE.U32.AND P0, PT, R13, 0x9, PT ;  /* 0x000000090d00780c */ /* 0x000fda0003f06070 */
[----:B------:R-:W-:Y:S05]  /*f990*/  @!P0 BRA `(.L_x_310) ;  /* 0x0000000400488947 */ /* 0x000fea0003800000 */
[----:B------:R-:W-:-:S07]  /*f9a0*/  IMAD.MOV.U32 R0, RZ, RZ, RZ ;  /* 0x000000ffff007224 */ /* 0x000fce00078e00ff */
.L_x_313:
        /* <DEDUP_REMOVED lines=77> */
.L_x_312:
[----:B------:R-:W-:Y:S05]  /*fe80*/  BSYNC.RELIABLE B1 ;  /* 0x0000000000017941 */ /* 0x000fea0003800100 */
.L_x_311:
[----:B------:R-:W-:-:S05]  /*fe90*/  VIADD R0, R0, 0x1 ;  /* 0x0000000100007836 */ /* 0x000fca0000000000 */
[----:B------:R-:W-:-:S13]  /*fea0*/  ISETP.NE.AND P0, PT, R0, R11, PT ;  /* 0x0000000b0000720c */ /* 0x000fda0003f05270 */
[----:B------:R-:W-:Y:S05]  /*feb0*/  @P0 BRA `(.L_x_313) ;  /* 0xfffffff800bc0947 */ /* 0x000fea000383ffff */
.L_x_310:
[----:B------:R-:W-:-:S13]  /*fec0*/  ISETP.GE.U32.AND P0, PT, R13, 0xd, PT ;  /* 0x0000000d0d00780c */ /* 0x000fda0003f06070 */
[----:B------:R-:W-:Y:S05]  /*fed0*/  @!P0 BRA `(.L_x_314) ;  /* 0x0000000400948947 */ /* 0x000fea0003800000 */
[----:B------:R-:W-:Y:S01]  /*fee0*/  BSSY.RELIABLE B1, `(.L_x_315) ;  /* 0x0000033000017945 */ /* 0x000fe20003800100 */
[----:B------:R-:W-:-:S07]  /*fef0*/  IMAD.MOV.U32 R0, RZ, RZ, RZ ;  /* 0x000000ffff007224 */ /* 0x000fce00078e00ff */
.L_x_318:
        /* <DEDUP_REMOVED lines=45> */
.L_x_317:
[----:B------:R-:W-:Y:S05]  /*101d0*/  BSYNC.RELIABLE B2 ;  /* 0x0000000000027941 */ /* 0x000fea0003800100 */
.L_x_316:
[----:B------:R-:W-:-:S05]  /*101e0*/  VIADD R0, R0, 0x1 ;  /* 0x0000000100007836 */ /* 0x000fca0000000000 */
[----:B------:R-:W-:-:S13]  /*101f0*/  ISETP.NE.AND P0, PT, R0, R2, PT ;  /* 0x000000020000720c */ /* 0x000fda0003f05270 */
[----:B------:R-:W-:Y:S05]  /*10200*/  @P0 BRA `(.L_x_318) ;  /* 0xfffffffc003c0947 */ /* 0x000fea000383ffff */
[----:B------:R-:W-:Y:S05]  /*10210*/  BSYNC.RELIABLE B1 ;  /* 0x0000000000017941 */ /* 0x000fea0003800100 */
.L_x_315:
[----:B------:R-:W-:-:S07]  /*10220*/  IMAD.MOV.U32 R0, RZ, RZ, RZ ;  /* 0x000000ffff007224 */ /* 0x000fce00078e00ff */
.L_x_321:
        /* <DEDUP_REMOVED lines=44> */
.L_x_320:
[----:B------:R-:W-:Y:S05]  /*104f0*/  BSYNC.RELIABLE B1 ;  /* 0x0000000000017941 */ /* 0x000fea0003800100 */
.L_x_319:
[----:B------:R-:W-:-:S05]  /*10500*/  VIADD R0, R0, 0x1 ;  /* 0x0000000100007836 */ /* 0x000fca0000000000 */
[----:B------:R-:W-:-:S13]  /*10510*/  ISETP.NE.AND P0, PT, R0, R2, PT ;  /* 0x000000020000720c */ /* 0x000fda0003f05270 */
[----:B------:R-:W-:Y:S05]  /*10520*/  @P0 BRA `(.L_x_321) ;  /* 0xfffffffc00400947 */ /* 0x000fea000383ffff */
.L_x_314:
[----:B------:R-:W-:-:S13]  /*10530*/  ISETP.GE.U32.AND P0, PT, R13, 0x9, PT ;  /* 0x000000090d00780c */ /* 0x000fda0003f06070 */
[----:B------:R-:W-:Y:S05]  /*10540*/  @!P0 BRA `(.L_x_322) ;  /* 0x0000000c00288947 */ /* 0x000fea0003800000 */
[----:B------:R-:W-:Y:S01]  /*10550*/  BSSY.RELIABLE B1, `(.L_x_323) ;  /* 0x0000054000017945 */ /* 0x000fe20003800100 */
[----:B------:R-:W-:-:S07]  /*10560*/  IMAD.MOV.U32 R0, RZ, RZ, RZ ;  /* 0x000000ffff007224 */ /* 0x000fce00078e00ff */
.L_x_326:
        /* <DEDUP_REMOVED lines=76> */
[----:B------:R-:W-:Y:S05]  /*10a30*/  @!P0 BREAK.RELIABLE B1 ;  /* 0x0000000000018942 */ /* 0x000fea0003800100 */
[----:B------:R-:W-:Y:S05]  /*10a40*/  @!P0 BRA `(.L_x_7) ;  /* 0x0000001800a48947 */ /* 0x000fea0003800000 */
.L_x_325:
[----:B------:R-:W-:Y:S05]  /*10a50*/  BSYNC.RELIABLE B2 ;  /* 0x0000000000027941 */ /* 0x000fea0003800100 */
.L_x_324:
[----:B------:R-:W-:-:S05]  /*10a60*/  VIADD R0, R0, 0x1 ;  /* 0x0000000100007836 */ /* 0x000fca0000000000 */
[----:B------:R-:W-:-:S13]  /*10a70*/  ISETP.NE.AND P0, PT, R0, R11, PT ;  /* 0x0000000b0000720c */ /* 0x000fda0003f05270 */
[----:B------:R-:W-:Y:S05]  /*10a80*/  @P0 BRA `(.L_x_326) ;  /* 0xfffffff800b80947 */ /* 0x000fea000383ffff */
[----:B------:R-:W-:Y:S05]  /*10a90*/  BSYNC.RELIABLE B1 ;  /* 0x0000000000017941 */ /* 0x000fea0003800100 */
.L_x_323:
[----:B------:R-:W-:Y:S01]  /*10aa0*/  BSSY.RELIABLE B1, `(.L_x_327) ;  /* 0x0000027000017945 */ /* 0x000fe20003800100 */
[----:B------:R-:W-:-:S07]  /*10ab0*/  IMAD.MOV.U32 R0, RZ, RZ, RZ ;  /* 0x000000ffff007224 */ /* 0x000fce00078e00ff */
.L_x_330:
        /* <DEDUP_REMOVED lines=33> */
.L_x_329:
[----:B------:R-:W-:Y:S05]  /*10cd0*/  BSYNC.RELIABLE B2 ;  /* 0x0000000000027941 */ /* 0x000fea0003800100 */
.L_x_328:
[----:B------:R-:W-:-:S05]  /*10ce0*/  VIADD R0, R0, 0x1 ;  /* 0x0000000100007836 */ /* 0x000fca0000000000 */
[----:B------:R-:W-:-:S13]  /*10cf0*/  ISETP.NE.AND P0, PT, R0, R11, PT ;  /* 0x0000000b0000720c */ /* 0x000fda0003f05270 */
[----:B------:R-:W-:Y:S05]  /*10d00*/  @P0 BRA `(.L_x_330) ;  /* 0xfffffffc006c0947 */ /* 0x000fea000383ffff */
[----:B------:R-:W-:Y:S05]  /*10d10*/  BSYNC.RELIABLE B1 ;  /* 0x0000000000017941 */ /* 0x000fea0003800100 */
.L_x_327:
[----:B------:R-:W-:Y:S01]  /*10d20*/  BSSY.RELIABLE B1, `(.L_x_331) ;  /* 0x0000027000017945 */ /* 0x000fe20003800100 */
[----:B------:R-:W-:-:S07]  /*10d30*/  IMAD.MOV.U32 R0, RZ, RZ, RZ ;  /* 0x000000ffff007224 */ /* 0x000fce00078e00ff */
.L_x_334:
        /* <DEDUP_REMOVED lines=33> */
.L_x_333:
[----:B------:R-:W-:Y:S05]  /*10f50*/  BSYNC.RELIABLE B2 ;  /* 0x0000000000027941 */ /* 0x000fea0003800100 */
.L_x_332:
[----:B------:R-:W-:-:S05]  /*10f60*/  VIADD R0, R0, 0x1 ;  /* 0x0000000100007836 */ /* 0x000fca0000000000 */
[----:B------:R-:W-:-:S13]  /*10f70*/  ISETP.NE.AND P0, PT, R0, R11, PT ;  /* 0x0000000b0000720c */ /* 0x000fda0003f05270 */
[----:B------:R-:W-:Y:S05]  /*10f80*/  @P0 BRA `(.L_x_334) ;  /* 0xfffffffc006c0947 */ /* 0x000fea000383ffff */
[----:B------:R-:W-:Y:S05]  /*10f90*/  BSYNC.RELIABLE B1 ;  /* 0x0000000000017941 */ /* 0x000fea0003800100 */
.L_x_331:
[----:B------:R-:W-:-:S07]  /*10fa0*/  IMAD.MOV.U32 R0, RZ, RZ, RZ ;  /* 0x000000ffff007224 */ /* 0x000fce00078e00ff */
.L_x_337:
        /* <DEDUP_REMOVED lines=32> */
.L_x_336:
[----:B------:R-:W-:Y:S05]  /*111b0*/  BSYNC.RELIABLE B1 ;  /* 0x0000000000017941 */ /* 0x000fea0003800100 */
.L_x_335:
[----:B------:R-:W-:-:S05]  /*111c0*/  VIADD R0, R0, 0x1 ;  /* 0x0000000100007836 */ /* 0x000fca0000000000 */
[----:B------:R-:W-:-:S13]  /*111d0*/  ISETP.NE.AND P0, PT, R0, R11, PT ;  /* 0x0000000b0000720c */ /* 0x000fda0003f05270 */
[----:B------:R-:W-:Y:S05]  /*111e0*/  @P0 BRA `(.L_x_337) ;  /* 0xfffffffc00700947 */ /* 0x000fea000383ffff */
.L_x_322:
[----:B------:R-:W-:-:S13]  /*111f0*/  ISETP.GE.U32.AND P0, PT, R13, 0x7, PT ;  /* 0x000000070d00780c */ /* 0x000fda0003f06070 */
[----:B------:R-:W-:Y:S05]  /*11200*/  @!P0 BRA `(.L_x_338) ;  /* 0x00000000007c8947 */ /* 0x000fea0003800000 */
[----:B------:R-:W-:-:S07]  /*11210*/  IMAD.MOV.U32 R0, RZ, RZ, RZ ;  /* 0x000000ffff007224 */ /* 0x000fce00078e00ff */
.L_x_341:
        /* <DEDUP_REMOVED lines=26> */
.L_x_340:
[----:B------:R-:W-:Y:S05]  /*113c0*/  BSYNC.RELIABLE B1 ;  /* 0x0000000000017941 */ /* 0x000fea0003800100 */
.L_x_339:
[----:B------:R-:W-:-:S05]  /*113d0*/  VIADD R0, R0, 0x1 ;  /* 0x0000000100007836 */ /* 0x000fca0000000000 */
[----:B------:R-:W-:-:S13]  /*113e0*/  ISETP.NE.AND P0, PT, R0, R10, PT ;  /* 0x0000000a0000720c */ /* 0x000fda0003f05270 */
[----:B------:R-:W-:Y:S05]  /*113f0*/  @P0 BRA `(.L_x_341) ;  /* 0xfffffffc00880947 */ /* 0x000fea000383ffff */
.L_x_338:
[----:B------:R-:W-:-:S13]  /*11400*/  ISETP.GE.U32.AND P0, PT, R13, 0x8, PT ;  /* 0x000000080d00780c */ /* 0x000fda0003f06070 */
[----:B------:R-:W-:Y:S05]  /*11410*/  @!P0 BRA `(.L_x_342) ;  /* 0x0000000000888947 */ /* 0x000fea0003800000 */
[----:B------:R-:W-:-:S07]  /*11420*/  IMAD.MOV.U32 R0, RZ, RZ, RZ ;  /* 0x000000ffff007224 */ /* 0x000fce00078e00ff */
.L_x_345:
        /* <DEDUP_REMOVED lines=29> */
.L_x_344:
[----:B------:R-:W-:Y:S05]  /*11600*/  BSYNC.RELIABLE B1 ;  /* 0x0000000000017941 */ /* 0x000fea0003800100 */
.L_x_343:
[----:B------:R-:W-:-:S05]  /*11610*/  VIADD R0, R0, 0x1 ;  /* 0x0000000100007836 */ /* 0x000fca0000000000 */
[----:B------:R-:W-:-:S13]  /*11620*/  ISETP.NE.AND P0, PT, R0, R5, PT ;  /* 0x000000050000720c */ /* 0x000fda0003f05270 */
[----:B------:R-:W-:Y:S05]  /*11630*/  @P0 BRA `(.L_x_345) ;  /* 0xfffffffc007c0947 */ /* 0x000fea000383ffff */
.L_x_342:
[----:B------:R-:W-:-:S13]  /*11640*/  ISETP.GE.U32.AND P0, PT, R13, 0x5, PT ;  /* 0x000000050d00780c */ /* 0x000fda0003f06070 */
[----:B------:R-:W-:Y:S05]  /*11650*/  @!P0 BRA `(.L_x_346) ;  /* 0x0000000000648947 */ /* 0x000fea0003800000 */
[----:B------:R-:W-:-:S07]  /*11660*/  IMAD.MOV.U32 R0, RZ, RZ, RZ ;  /* 0x000000ffff007224 */ /* 0x000fce00078e00ff */
.L_x_349:
        /* <DEDUP_REMOVED lines=20> */
.L_x_348:
[----:B------:R-:W-:Y:S05]  /*117b0*/  BSYNC.RELIABLE B1 ;  /* 0x0000000000017941 */ /* 0x000fea0003800100 */
.L_x_347:
[----:B------:R-:W-:-:S05]  /*117c0*/  VIADD R0, R0, 0x1 ;  /* 0x0000000100007836 */ /* 0x000fca0000000000 */
[----:B------:R-:W-:-:S13]  /*117d0*/  ISETP.NE.AND P0, PT, R0, R9, PT ;  /* 0x000000090000720c */ /* 0x000fda0003f05270 */
[----:B------:R-:W-:Y:S05]  /*117e0*/  @P0 BRA `(.L_x_349) ;  /* 0xfffffffc00a00947 */ /* 0x000fea000383ffff */
.L_x_346:
[----:B------:R-:W-:-:S13]  /*117f0*/  ISETP.GE.U32.AND P0, PT, R13, 0x8, PT ;  /* 0x000000080d00780c */ /* 0x000fda0003f06070 */
[----:B------:R-:W-:Y:S05]  /*11800*/  @!P0 BRA `(.L_x_350) ;  /* 0x0000000000888947 */ /* 0x000fea0003800000 */
[----:B------:R-:W-:-:S07]  /*11810*/  IMAD.MOV.U32 R0, RZ, RZ, RZ ;  /* 0x000000ffff007224 */ /* 0x000fce00078e00ff */
.L_x_353:
        /* <DEDUP_REMOVED lines=29> */
.L_x_352:
[----:B------:R-:W-:Y:S05]  /*119f0*/  BSYNC.RELIABLE B1 ;  /* 0x0000000000017941 */ /* 0x000fea0003800100 */
.L_x_351:
[----:B------:R-:W-:-:S05]  /*11a00*/  VIADD R0, R0, 0x1 ;  /* 0x0000000100007836 */ /* 0x000fca0000000000 */
[----:B------:R-:W-:-:S13]  /*11a10*/  ISETP.NE.AND P0, PT, R0, R5, PT ;  /* 0x000000050000720c */ /* 0x000fda0003f05270 */
[----:B------:R-:W-:Y:S05]  /*11a20*/  @P0 BRA `(.L_x_353) ;  /* 0xfffffffc007c0947 */ /* 0x000fea000383ffff */
.L_x_350:
[----:B------:R-:W-:-:S13]  /*11a30*/  ISETP.GE.U32.AND P0, PT, R13, 0x7, PT ;  /* 0x000000070d00780c */ /* 0x000fda0003f06070 */
[----:B------:R-:W-:Y:S05]  /*11a40*/  @!P0 BRA `(.L_x_354) ;  /* 0x0000000400048947 */ /* 0x000fea0003800000 */
[----:B------:R-:W-:Y:S01]  /*11a50*/  BSSY.RELIABLE B1, `(.L_x_355) ;  /* 0x0000021000017945 */ /* 0x000fe20003800100 */
[----:B------:R-:W-:-:S07]  /*11a60*/  IMAD.MOV.U32 R0, RZ, RZ, RZ ;  /* 0x000000ffff007224 */ /* 0x000fce00078e00ff */
.L_x_358:
        /* <DEDUP_REMOVED lines=27> */
.L_x_357:
[----:B------:R-:W-:Y:S05]  /*11c20*/  BSYNC.RELIABLE B2 ;  /* 0x0000000000027941 */ /* 0x000fea0003800100 */
.L_x_356:
[----:B------:R-:W-:-:S05]  /*11c30*/  VIADD R0, R0, 0x1 ;  /* 0x0000000100007836 */ /* 0x000fca0000000000 */
[----:B------:R-:W-:-:S13]  /*11c40*/  ISETP.NE.AND P0, PT, R0, R10, PT ;  /* 0x0000000a0000720c */ /* 0x000fda0003f05270 */
[----:B------:R-:W-:Y:S05]  /*11c50*/  @P0 BRA `(.L_x_358) ;  /* 0xfffffffc00840947 */ /* 0x000fea000383ffff */
[----:B------:R-:W-:Y:S05]  /*11c60*/  BSYNC.RELIABLE B1 ;  /* 0x0000000000017941 */ /* 0x000fea0003800100 */
.L_x_355:
[----:B------:R-:W-:-:S07]  /*11c70*/  IMAD.MOV.U32 R0, RZ, RZ, RZ ;  /* 0x000000ffff007224 */ /* 0x000fce00078e00ff */
.L_x_361:
        /* <DEDUP_REMOVED lines=26> */
.L_x_360:
[----:B------:R-:W-:Y:S05]  /*11e20*/  BSYNC.RELIABLE B1 ;  /* 0x0000000000017941 */ /* 0x000fea0003800100 */
.L_x_359:
[----:B------:R-:W-:-:S05]  /*11e30*/  VIADD R0, R0, 0x1 ;  /* 0x0000000100007836 */ /* 0x000fca0000000000 */
[----:B------:R-:W-:-:S13]  /*11e40*/  ISETP.NE.AND P0, PT, R0, R10, PT ;  /* 0x0000000a0000720c */ /* 0x000fda0003f05270 */
[----:B------:R-:W-:Y:S05]  /*11e50*/  @P0 BRA `(.L_x_361) ;  /* 0xfffffffc00880947 */ /* 0x000fea000383ffff */
.L_x_354:
[----:B------:R-:W-:-:S13]  /*11e60*/  ISETP.GE.U32.AND P0, PT, R13, 0x9, PT ;  /* 0x000000090d00780c */ /* 0x000fda0003f06070 */
[----:B------:R-:W-:Y:S05]  /*11e70*/  @!P0 BRA `(.L_x_362) ;  /* 0x0000000000948947 */ /* 0x000fea0003800000 */
[----:B------:R-:W-:-:S07]  /*11e80*/  IMAD.MOV.U32 R0, RZ, RZ, RZ ;  /* 0x000000ffff007224 */ /* 0x000fce00078e00ff */
.L_x_365:
        /* <DEDUP_REMOVED lines=32> */
.L_x_364:
[----:B------:R-:W-:Y:S05]  /*12090*/  BSYNC.RELIABLE B1 ;  /* 0x0000000000017941 */ /* 0x000fea0003800100 */
.L_x_363:
[----:B------:R-:W-:-:S05]  /*120a0*/  VIADD R0, R0, 0x1 ;  /* 0x0000000100007836 */ /* 0x000fca0000000000 */
[----:B------:R-:W-:-:S13]  /*120b0*/  ISETP.NE.AND P0, PT, R0, R11, PT ;  /* 0x0000000b0000720c */ /* 0x000fda0003f05270 */
[----:B------:R-:W-:Y:S05]  /*120c0*/  @P0 BRA `(.L_x_365) ;  /* 0xfffffffc00700947 */ /* 0x000fea000383ffff */
.L_x_362:
[----:B------:R-:W-:-:S13]  /*120d0*/  ISETP.GE.U32.AND P0, PT, R13, 0x7, PT ;  /* 0x000000070d00780c */ /* 0x000fda0003f06070 */
[----:B------:R-:W-:Y:S05]  /*120e0*/  @!P0 BRA `(.L_x_366) ;  /* 0x00000000007c8947 */ /* 0x000fea0003800000 */
[----:B------:R-:W-:-:S07]  /*120f0*/  IMAD.MOV.U32 R0, RZ, RZ, RZ ;  /* 0x000000ffff007224 */ /* 0x000fce00078e00ff */
.L_x_369:
        /* <DEDUP_REMOVED lines=26> */
.L_x_368:
[----:B------:R-:W-:Y:S05]  /*122a0*/  BSYNC.RELIABLE B1 ;  /* 0x0000000000017941 */ /* 0x000fea0003800100 */
.L_x_367:
[----:B------:R-:W-:-:S05]  /*122b0*/  VIADD R0, R0, 0x1 ;  /* 0x0000000100007836 */ /* 0x000fca0000000000 */
[----:B------:R-:W-:-:S13]  /*122c0*/  ISETP.NE.AND P0, PT, R0, R10, PT ;  /* 0x0000000a0000720c */ /* 0x000fda0003f05270 */
[----:B------:R-:W-:Y:S05]  /*122d0*/  @P0 BRA `(.L_x_369) ;  /* 0xfffffffc00880947 */ /* 0x000fea000383ffff */
.L_x_366:
[----:B------:R-:W-:Y:S01]  /*122e0*/  ISETP.GE.U32.AND P0, PT, R13, 0x6, PT ;  /* 0x000000060d00780c */ /* 0x000fe20003f06070 */
[----:B------:R-:W-:-:S12]  /*122f0*/  IMAD.MOV.U32 R19, RZ, RZ, RZ ;  /* 0x000000ffff137224 */ /* 0x000fd800078e00ff */
[----:B------:R-:W-:Y:S05]  /*12300*/  @!P0 BRA `(.L_x_7) ;  /* 0x0000000000748947 */ /* 0x000fea0003800000 */
[----:B------:R-:W-:-:S07]  /*12310*/  IMAD.MOV.U32 R0, RZ, RZ, RZ ;  /* 0x000000ffff007224 */ /* 0x000fce00078e00ff */
.L_x_372:
        /* <DEDUP_REMOVED lines=23> */
.L_x_371:
[----:B------:R-:W-:Y:S05]  /*12490*/  BSYNC.RELIABLE B1 ;  /* 0x0000000000017941 */ /* 0x000fea0003800100 */
.L_x_370:
[----:B------:R-:W-:-:S05]  /*124a0*/  VIADD R0, R0, 0x1 ;  /* 0x0000000100007836 */ /* 0x000fca0000000000 */
[----:B------:R-:W-:-:S13]  /*124b0*/  ISETP.NE.AND P0, PT, R0, R6, PT ;  /* 0x000000060000720c */ /* 0x000fda0003f05270 */
[----:B------:R-:W-:Y:S05]  /*124c0*/  @P0 BRA `(.L_x_372) ;  /* 0xfffffffc00940947 */ /* 0x000fea000383ffff */
[----:B------:R-:W-:-:S07]  /*124d0*/  IMAD.MOV.U32 R19, RZ, RZ, RZ ;  /* 0x000000ffff137224 */ /* 0x000fce00078e00ff */
.L_x_7:
[----:B------:R-:W-:Y:S05]  /*124e0*/  BSYNC.RECONVERGENT B0 ;  /* 0x0000000000007941 */ /* 0x000fea0003800200 */
.L_x_2:
[----:B------:R-:W-:Y:S05]  /*124f0*/  WARPSYNC.ALL ;  /* 0x0000000000007948 */ /* 0x000fea0003800000 */
[----:B------:R-:W0:Y:S02]  /*12500*/  LDC.64 R2, c[0x0][0x388] ;  /* 0x0000e200ff027b82 */ /* 0x000e240000000a00 */
[----:B0-----:R-:W-:-:S05]  /*12510*/  IMAD.WIDE R2, R18, 0x4, R2 ;  /* 0x0000000412027825 */ /* 0x001fca00078e0202 */
[----:B------:R-:W-:Y:S01]  /*12520*/  STG.E desc[UR4][R2.64], R19 ;  /* 0x0000001302007986 */ /* 0x000fe2000c101904 */
[----:B------:R-:W-:Y:S05]  /*12530*/  EXIT ;  /* 0x000000000000794d */ /* 0x000fea0003800000 */
.L_x_373:
[----:B------:R-:W-:-:S00]  /*12540*/  BRA `(.L_x_373) ;  /* 0xfffffffc00fc7947 */ /* 0x000fc0000383ffff */
[----:B------:R-:W-:-:S00]  /*12550*/  NOP ;  /* 0x0000000000007918 */ /* 0x000fc00000000000 */
        /* <DEDUP_REMOVED lines=10> */
.L_x_374:


//--------------------- .nv.shared.reserved.0     --------------------------
	.section	.nv.shared.reserved.0,"aw",@nobits
	.weak		__nv_reservedSMEM_offset_0_alias
	.size		__nv_reservedSMEM_offset_0_alias, 0, 64
	.other		__nv_reservedSMEM_offset_0_alias,@"STO_CUDA_RESERVED_SHARED STV_DEFAULT"
__nv_reservedSMEM_offset_0_alias:
	.zero		0
	.zero		64


//--------------------- .nv.constant0._Z21detectVulnerabilitiesPKcPiii --------------------------
	.section	.nv.constant0._Z21detectVulnerabilitiesPKcPiii,"a",@progbits
	.sectionflags	@""
	.align	4
.nv.constant0._Z21detectVulnerabilitiesPKcPiii:
	.zero		920


//--------------------- SYMBOLS --------------------------

	.type		.nv.reservedSmem.offset0,@object
	.size		.nv.reservedSmem.offset0,0x4
